	.target	sm_103a

	.elftype	@"ET_EXEC"


//--------------------- .note.nv.tkinfo           --------------------------
	.section	.note.nv.tkinfo,"",@"SHT_NOTE"
	.sectionflags	@"SHF_NOTE_NV_TKINFO"
	.tkinfo
        /*0018*/ 	.word	0x00000002
        /*0030*/ 	.string	""
        /*0030*/ 	.string	"ptxas"
        /*0030*/ 	.string	"Cuda compilation tools, release 13.0, V13.0.88"
        /*0030*/ 	.string	"Build cuda_13.0.r13.0/compiler.36424714_0"
        /*0030*/ 	.string	"-arch sm_103a -m 64 "



//--------------------- .note.nv.cuinfo           --------------------------
	.section	.note.nv.cuinfo,"",@"SHT_NOTE"
	.sectionflags	@"SHF_NOTE_NV_CUINFO"
        /*0018*/ 	.short	0x0002
        /*001a*/ 	.short	0x0067
        /*001c*/ 	.short	0x0082
	.zero		2


//--------------------- .nv.info                  --------------------------
	.section	.nv.info,"",@"SHT_CUDA_INFO"
	.align	4


	//----- nvinfo : EIATTR_REGCOUNT
	.align		4
        /*0000*/ 	.byte	0x04, 0x2f
        /*0002*/ 	.short	(.L_12 - .L_11)
	.align		4
.L_11:
        /*0004*/ 	.word	index@(_ZN7cutlass13device_kernelIN5flash19enable_sm80_to_sm89INS1_16FlashAttnFwdSm80INS1_25CollectiveMainloopFwdSm80ILi4ELi1ELb0EN4cute5tupleIJNS5_1CILi128EEENS7_ILi64EEES8_EEELi128ENS_10bfloat16_tEfNS_4arch4Sm80ELb1ELb0ELb0ELb1ELb0ELb1ELb1ELb0EEENS1_21CollectiveEpilogueFwdINS6_IJS8_S8_S9_EEENS6_IJNS7_ILi1EEESH_SH_EEESB_SD_Li128ELb1ELb1ELb0ELb0EEENS1_19SingleTileSchedulerILb1ELb0ELb1ELi128EEEEEEEEEvNT_6ParamsE)
        /*0008*/ 	.word	0x00000004


	//----- nvinfo : EIATTR_FRAME_SIZE
	.align		4
.L_12:
        /*000c*/ 	.byte	0x04, 0x11
        /*000e*/ 	.short	(.L_14 - .L_13)
	.align		4
.L_13:
        /*0010*/ 	.word	index@(_ZN7cutlass13device_kernelIN5flash19enable_sm80_to_sm89INS1_16FlashAttnFwdSm80INS1_25CollectiveMainloopFwdSm80ILi4ELi1ELb0EN4cute5tupleIJNS5_1CILi128EEENS7_ILi64EEES8_EEELi128ENS_10bfloat16_tEfNS_4arch4Sm80ELb1ELb0ELb0ELb1ELb0ELb1ELb1ELb0EEENS1_21CollectiveEpilogueFwdINS6_IJS8_S8_S9_EEENS6_IJNS7_ILi1EEESH_SH_EEESB_SD_Li128ELb1ELb1ELb0ELb0EEENS1_19SingleTileSchedulerILb1ELb0ELb1ELi128EEEEEEEEEvNT_6ParamsE)
        /*0014*/ 	.word	0x00000000


	//----- nvinfo : EIATTR_REGCOUNT
	.align		4
.L_14:
        /*0018*/ 	.byte	0x04, 0x2f
        /*001a*/ 	.short	(.L_16 - .L_15)
	.align		4
.L_15:
        /*001c*/ 	.word	index@(_ZN7cutlass13device_kernelIN5flash19enable_sm80_to_sm89INS1_16FlashAttnFwdSm80INS1_25CollectiveMainloopFwdSm80ILi4ELi1ELb0EN4cute5tupleIJNS5_1CILi128EEENS7_ILi64EEES8_EEELi128ENS_10bfloat16_tEfNS_4arch4Sm80ELb1ELb0ELb0ELb1ELb0ELb0ELb1ELb0EEENS1_21CollectiveEpilogueFwdINS6_IJS8_S8_S9_EEENS6_IJNS7_ILi1EEESH_SH_EEESB_SD_Li128ELb1ELb1ELb0ELb0EEENS1_19SingleTileSchedulerILb1ELb0ELb1ELi128EEEEEEEEEvNT_6ParamsE)
        /*0020*/ 	.word	0x00000004


	//----- nvinfo : EIATTR_FRAME_SIZE
	.align		4
.L_16:
        /*0024*/ 	.byte	0x04, 0x11
        /*0026*/ 	.short	(.L_18 - .L_17)
	.align		4
.L_17:
        /*0028*/ 	.word	index@(_ZN7cutlass13device_kernelIN5flash19enable_sm80_to_sm89INS1_16FlashAttnFwdSm80INS1_25CollectiveMainloopFwdSm80ILi4ELi1ELb0EN4cute5tupleIJNS5_1CILi128EEENS7_ILi64EEES8_EEELi128ENS_10bfloat16_tEfNS_4arch4Sm80ELb1ELb0ELb0ELb1ELb0ELb0ELb1ELb0EEENS1_21CollectiveEpilogueFwdINS6_IJS8_S8_S9_EEENS6_IJNS7_ILi1EEESH_SH_EEESB_SD_Li128ELb1ELb1ELb0ELb0EEENS1_19SingleTileSchedulerILb1ELb0ELb1ELi128EEEEEEEEEvNT_6ParamsE)
        /*002c*/ 	.word	0x00000000


	//----- nvinfo : EIATTR_REGCOUNT
	.align		4
.L_18:
        /*0030*/ 	.byte	0x04, 0x2f
        /*0032*/ 	.short	(.L_20 - .L_19)
	.align		4
.L_19:
        /*0034*/ 	.word	index@(_ZN7cutlass13device_kernelIN5flash19enable_sm80_to_sm89INS1_16FlashAttnFwdSm80INS1_25CollectiveMainloopFwdSm80ILi4ELi1ELb0EN4cute5tupleIJNS5_1CILi128EEENS7_ILi64EEES8_EEELi128ENS_10bfloat16_tEfNS_4arch4Sm80ELb1ELb0ELb0ELb0ELb0ELb0ELb1ELb0EEENS1_21CollectiveEpilogueFwdINS6_IJS8_S8_S9_EEENS6_IJNS7_ILi1EEESH_SH_EEESB_SD_Li128ELb0ELb1ELb0ELb0EEENS1_30DynamicPersistentTileSchedulerILi128ELi128ELb0ELb1ELb0EEEEEEEEEvNT_6ParamsE)
        /*0038*/ 	.word	0x00000004


	//----- nvinfo : EIATTR_FRAME_SIZE
	.align		4
.L_20:
        /*003c*/ 	.byte	0x04, 0x11
        /*003e*/ 	.short	(.L_22 - .L_21)
	.align		4
.L_21:
        /*0040*/ 	.word	index@(_ZN7cutlass13device_kernelIN5flash19enable_sm80_to_sm89INS1_16FlashAttnFwdSm80INS1_25CollectiveMainloopFwdSm80ILi4ELi1ELb0EN4cute5tupleIJNS5_1CILi128EEENS7_ILi64EEES8_EEELi128ENS_10bfloat16_tEfNS_4arch4Sm80ELb1ELb0ELb0ELb0ELb0ELb0ELb1ELb0EEENS1_21CollectiveEpilogueFwdINS6_IJS8_S8_S9_EEENS6_IJNS7_ILi1EEESH_SH_EEESB_SD_Li128ELb0ELb1ELb0ELb0EEENS1_30DynamicPersistentTileSchedulerILi128ELi128ELb0ELb1ELb0EEEEEEEEEvNT_6ParamsE)
        /*0044*/ 	.word	0x00000000


	//----- nvinfo : EIATTR_REGCOUNT
	.align		4
.L_22:
        /*0048*/ 	.byte	0x04, 0x2f
        /*004a*/ 	.short	(.L_24 - .L_23)
	.align		4
.L_23:
        /*004c*/ 	.word	index@(_ZN7cutlass13device_kernelIN5flash19enable_sm80_to_sm89INS1_16FlashAttnFwdSm80INS1_25CollectiveMainloopFwdSm80ILi4ELi1ELb0EN4cute5tupleIJNS5_1CILi128EEENS7_ILi48EEES8_EEELi128ENS_10bfloat16_tEfNS_4arch4Sm80ELb0ELb1ELb0ELb1ELb0ELb1ELb1ELb0EEENS1_21CollectiveEpilogueFwdINS6_IJS8_S8_S9_EEENS6_IJNS7_ILi1EEESH_SH_EEESB_SD_Li128ELb1ELb1ELb0ELb0EEENS1_19SingleTileSchedulerILb1ELb0ELb1ELi128EEEEEEEEEvNT_6ParamsE)
        /*0050*/ 	.word	0x00000004


	//----- nvinfo : EIATTR_FRAME_SIZE
	.align		4
.L_24:
        /*0054*/ 	.byte	0x04, 0x11
        /*0056*/ 	.short	(.L_26 - .L_25)
	.align		4
.L_25:
        /*0058*/ 	.word	index@(_ZN7cutlass13device_kernelIN5flash19enable_sm80_to_sm89INS1_16FlashAttnFwdSm80INS1_25CollectiveMainloopFwdSm80ILi4ELi1ELb0EN4cute5tupleIJNS5_1CILi128EEENS7_ILi48EEES8_EEELi128ENS_10bfloat16_tEfNS_4arch4Sm80ELb0ELb1ELb0ELb1ELb0ELb1ELb1ELb0EEENS1_21CollectiveEpilogueFwdINS6_IJS8_S8_S9_EEENS6_IJNS7_ILi1EEESH_SH_EEESB_SD_Li128ELb1ELb1ELb0ELb0EEENS1_19SingleTileSchedulerILb1ELb0ELb1ELi128EEEEEEEEEvNT_6ParamsE)
        /*005c*/ 	.word	0x00000000


	//----- nvinfo : EIATTR_REGCOUNT
	.align		4
.L_26:
        /*0060*/ 	.byte	0x04, 0x2f
        /*0062*/ 	.short	(.L_28 - .L_27)
	.align		4
.L_27:
        /*0064*/ 	.word	index@(_ZN7cutlass13device_kernelIN5flash19enable_sm80_to_sm89INS1_16FlashAttnFwdSm80INS1_25CollectiveMainloopFwdSm80ILi4ELi1ELb0EN4cute5tupleIJNS5_1CILi128EEENS7_ILi48EEES8_EEELi128ENS_10bfloat16_tEfNS_4arch4Sm80ELb0ELb1ELb0ELb1ELb0ELb0ELb1ELb0EEENS1_21CollectiveEpilogueFwdINS6_IJS8_S8_S9_EEENS6_IJNS7_ILi1EEESH_SH_EEESB_SD_Li128ELb1ELb1ELb0ELb0EEENS1_19SingleTileSchedulerILb1ELb0ELb1ELi128EEEEEEEEEvNT_6ParamsE)
        /*0068*/ 	.word	0x00000004


	//----- nvinfo : EIATTR_FRAME_SIZE
	.align		4
.L_28:
        /*006c*/ 	.byte	0x04, 0x11
        /*006e*/ 	.short	(.L_30 - .L_29)
	.align		4
.L_29:
        /*0070*/ 	.word	index@(_ZN7cutlass13device_kernelIN5flash19enable_sm80_to_sm89INS1_16FlashAttnFwdSm80INS1_25CollectiveMainloopFwdSm80ILi4ELi1ELb0EN4cute5tupleIJNS5_1CILi128EEENS7_ILi48EEES8_EEELi128ENS_10bfloat16_tEfNS_4arch4Sm80ELb0ELb1ELb0ELb1ELb0ELb0ELb1ELb0EEENS1_21CollectiveEpilogueFwdINS6_IJS8_S8_S9_EEENS6_IJNS7_ILi1EEESH_SH_EEESB_SD_Li128ELb1ELb1ELb0ELb0EEENS1_19SingleTileSchedulerILb1ELb0ELb1ELi128EEEEEEEEEvNT_6ParamsE)
        /*0074*/ 	.word	0x00000000


	//----- nvinfo : EIATTR_REGCOUNT
	.align		4
.L_30:
        /*0078*/ 	.byte	0x04, 0x2f
        /*007a*/ 	.short	(.L_32 - .L_31)
	.align		4
.L_31:
        /*007c*/ 	.word	index@(_ZN7cutlass13device_kernelIN5flash19enable_sm80_to_sm89INS1_16FlashAttnFwdSm80INS1_25CollectiveMainloopFwdSm80ILi4ELi1ELb0EN4cute5tupleIJNS5_1CILi128EEENS7_ILi48EEES8_EEELi128ENS_10bfloat16_tEfNS_4arch4Sm80ELb0ELb1ELb0ELb0ELb0ELb0ELb1ELb0EEENS1_21CollectiveEpilogueFwdINS6_IJS8_S8_S9_EEENS6_IJNS7_ILi1EEESH_SH_EEESB_SD_Li128ELb0ELb1ELb0ELb0EEENS1_19SingleTileSchedulerILb0ELb0ELb1ELi128EEEEEEEEEvNT_6ParamsE)
        /*0080*/ 	.word	0x00000004


	//----- nvinfo : EIATTR_FRAME_SIZE
	.align		4
.L_32:
        /*0084*/ 	.byte	0x04, 0x11
        /*0086*/ 	.short	(.L_34 - .L_33)
	.align		4
.L_33:
        /*0088*/ 	.word	index@(_ZN7cutlass13device_kernelIN5flash19enable_sm80_to_sm89INS1_16FlashAttnFwdSm80INS1_25CollectiveMainloopFwdSm80ILi4ELi1ELb0EN4cute5tupleIJNS5_1CILi128EEENS7_ILi48EEES8_EEELi128ENS_10bfloat16_tEfNS_4arch4Sm80ELb0ELb1ELb0ELb0ELb0ELb0ELb1ELb0EEENS1_21CollectiveEpilogueFwdINS6_IJS8_S8_S9_EEENS6_IJNS7_ILi1EEESH_SH_EEESB_SD_Li128ELb0ELb1ELb0ELb0EEENS1_19SingleTileSchedulerILb0ELb0ELb1ELi128EEEEEEEEEvNT_6ParamsE)
        /*008c*/ 	.word	0x00000000


	//----- nvinfo : EIATTR_REGCOUNT
	.align		4
.L_34:
        /*0090*/ 	.byte	0x04, 0x2f
        /*0092*/ 	.short	(.L_36 - .L_35)
	.align		4
.L_35:
        /*0094*/ 	.word	index@(_ZN7cutlass13device_kernelIN5flash19enable_sm80_to_sm89INS1_16FlashAttnFwdSm80INS1_25CollectiveMainloopFwdSm80ILi4ELi1ELb0EN4cute5tupleIJNS5_1CILi128EEENS7_ILi64EEES8_EEELi128ENS_10bfloat16_tEfNS_4arch4Sm80ELb0ELb0ELb0ELb1ELb0ELb1ELb1ELb0EEENS1_21CollectiveEpilogueFwdINS6_IJS8_S8_S9_EEENS6_IJNS7_ILi1EEESH_SH_EEESB_SD_Li128ELb1ELb1ELb0ELb0EEENS1_19SingleTileSchedulerILb1ELb0ELb1ELi128EEEEEEEEEvNT_6ParamsE)
        /*0098*/ 	.word	0x00000004


	//----- nvinfo : EIATTR_FRAME_SIZE
	.align		4
.L_36:
        /*009c*/ 	.byte	0x04, 0x11
        /*009e*/ 	.short	(.L_38 - .L_37)
	.align		4
.L_37:
        /*00a0*/ 	.word	index@(_ZN7cutlass13device_kernelIN5flash19enable_sm80_to_sm89INS1_16FlashAttnFwdSm80INS1_25CollectiveMainloopFwdSm80ILi4ELi1ELb0EN4cute5tupleIJNS5_1CILi128EEENS7_ILi64EEES8_EEELi128ENS_10bfloat16_tEfNS_4arch4Sm80ELb0ELb0ELb0ELb1ELb0ELb1ELb1ELb0EEENS1_21CollectiveEpilogueFwdINS6_IJS8_S8_S9_EEENS6_IJNS7_ILi1EEESH_SH_EEESB_SD_Li128ELb1ELb1ELb0ELb0EEENS1_19SingleTileSchedulerILb1ELb0ELb1ELi128EEEEEEEEEvNT_6ParamsE)
        /*00a4*/ 	.word	0x00000000


	//----- nvinfo : EIATTR_REGCOUNT
	.align		4
.L_38:
        /*00a8*/ 	.byte	0x04, 0x2f
        /*00aa*/ 	.short	(.L_40 - .L_39)
	.align		4
.L_39:
        /*00ac*/ 	.word	index@(_ZN7cutlass13device_kernelIN5flash19enable_sm80_to_sm89INS1_16FlashAttnFwdSm80INS1_25CollectiveMainloopFwdSm80ILi4ELi1ELb0EN4cute5tupleIJNS5_1CILi128EEENS7_ILi64EEES8_EEELi128ENS_10bfloat16_tEfNS_4arch4Sm80ELb0ELb0ELb0ELb1ELb0ELb0ELb1ELb0EEENS1_21CollectiveEpilogueFwdINS6_IJS8_S8_S9_EEENS6_IJNS7_ILi1EEESH_SH_EEESB_SD_Li128ELb1ELb1ELb0ELb0EEENS1_19SingleTileSchedulerILb1ELb0ELb1ELi128EEEEEEEEEvNT_6ParamsE)
        /*00b0*/ 	.word	0x00000004


	//----- nvinfo : EIATTR_FRAME_SIZE
	.align		4
.L_40:
        /*00b4*/ 	.byte	0x04, 0x11
        /*00b6*/ 	.short	(.L_42 - .L_41)
	.align		4
.L_41:
        /*00b8*/ 	.word	index@(_ZN7cutlass13device_kernelIN5flash19enable_sm80_to_sm89INS1_16FlashAttnFwdSm80INS1_25CollectiveMainloopFwdSm80ILi4ELi1ELb0EN4cute5tupleIJNS5_1CILi128EEENS7_ILi64EEES8_EEELi128ENS_10bfloat16_tEfNS_4arch4Sm80ELb0ELb0ELb0ELb1ELb0ELb0ELb1ELb0EEENS1_21CollectiveEpilogueFwdINS6_IJS8_S8_S9_EEENS6_IJNS7_ILi1EEESH_SH_EEESB_SD_Li128ELb1ELb1ELb0ELb0EEENS1_19SingleTileSchedulerILb1ELb0ELb1ELi128EEEEEEEEEvNT_6ParamsE)
        /*00bc*/ 	.word	0x00000000


	//----- nvinfo : EIATTR_REGCOUNT
	.align		4
.L_42:
        /*00c0*/ 	.byte	0x04, 0x2f
        /*00c2*/ 	.short	(.L_44 - .L_43)
	.align		4
.L_43:
        /*00c4*/ 	.word	index@(_ZN7cutlass13device_kernelIN5flash19enable_sm80_to_sm89INS1_16FlashAttnFwdSm80INS1_25CollectiveMainloopFwdSm80ILi4ELi1ELb0EN4cute5tupleIJNS5_1CILi128EEENS7_ILi64EEES8_EEELi128ENS_10bfloat16_tEfNS_4arch4Sm80ELb0ELb0ELb0ELb0ELb0ELb0ELb1ELb0EEENS1_21CollectiveEpilogueFwdINS6_IJS8_S8_S9_EEENS6_IJNS7_ILi1EEESH_SH_EEESB_SD_Li128ELb0ELb1ELb0ELb0EEENS1_19SingleTileSchedulerILb0ELb0ELb1ELi128EEEEEEEEEvNT_6ParamsE)
        /*00c8*/ 	.word	0x00000004


	//----- nvinfo : EIATTR_FRAME_SIZE
	.align		4
.L_44:
        /*00cc*/ 	.byte	0x04, 0x11
        /*00ce*/ 	.short	(.L_46 - .L_45)
	.align		4
.L_45:
        /*00d0*/ 	.word	index@(_ZN7cutlass13device_kernelIN5flash19enable_sm80_to_sm89INS1_16FlashAttnFwdSm80INS1_25CollectiveMainloopFwdSm80ILi4ELi1ELb0EN4cute5tupleIJNS5_1CILi128EEENS7_ILi64EEES8_EEELi128ENS_10bfloat16_tEfNS_4arch4Sm80ELb0ELb0ELb0ELb0ELb0ELb0ELb1ELb0EEENS1_21CollectiveEpilogueFwdINS6_IJS8_S8_S9_EEENS6_IJNS7_ILi1EEESH_SH_EEESB_SD_Li128ELb0ELb1ELb0ELb0EEENS1_19SingleTileSchedulerILb0ELb0ELb1ELi128EEEEEEEEEvNT_6ParamsE)
        /*00d4*/ 	.word	0x00000000


	//----- nvinfo : EIATTR_REGCOUNT
	.align		4
.L_46:
        /*00d8*/ 	.byte	0x04, 0x2f
        /*00da*/ 	.short	(.L_48 - .L_47)
	.align		4
.L_47:
        /*00dc*/ 	.word	index@(_ZN7cutlass13device_kernelIN5flash19enable_sm80_to_sm89INS1_16FlashAttnFwdSm80INS1_25CollectiveMainloopFwdSm80ILi8ELi1ELb1EN4cute5tupleIJNS5_1CILi128EEES8_S8_EEELi128ENS_10bfloat16_tEfNS_4arch4Sm80ELb1ELb0ELb0ELb1ELb0ELb1ELb1ELb0EEENS1_21CollectiveEpilogueFwdIS9_NS6_IJNS7_ILi1EEESF_SF_EEESA_SC_Li256ELb1ELb1ELb0ELb0EEENS1_19SingleTileSchedulerILb1ELb0ELb1ELi128EEEEEEEEEvNT_6ParamsE)
        /*00e0*/ 	.word	0x00000004


	//----- nvinfo : EIATTR_FRAME_SIZE
	.align		4
.L_48:
        /*00e4*/ 	.byte	0x04, 0x11
        /*00e6*/ 	.short	(.L_50 - .L_49)
	.align		4
.L_49:
        /*00e8*/ 	.word	index@(_ZN7cutlass13device_kernelIN5flash19enable_sm80_to_sm89INS1_16FlashAttnFwdSm80INS1_25CollectiveMainloopFwdSm80ILi8ELi1ELb1EN4cute5tupleIJNS5_1CILi128EEES8_S8_EEELi128ENS_10bfloat16_tEfNS_4arch4Sm80ELb1ELb0ELb0ELb1ELb0ELb1ELb1ELb0EEENS1_21CollectiveEpilogueFwdIS9_NS6_IJNS7_ILi1EEESF_SF_EEESA_SC_Li256ELb1ELb1ELb0ELb0EEENS1_19SingleTileSchedulerILb1ELb0ELb1ELi128EEEEEEEEEvNT_6ParamsE)
        /*00ec*/ 	.word	0x00000000


	//----- nvinfo : EIATTR_REGCOUNT
	.align		4
.L_50:
        /*00f0*/ 	.byte	0x04, 0x2f
        /*00f2*/ 	.short	(.L_52 - .L_51)
	.align		4
.L_51:
        /*00f4*/ 	.word	index@(_ZN7cutlass13device_kernelIN5flash19enable_sm80_to_sm89INS1_16FlashAttnFwdSm80INS1_25CollectiveMainloopFwdSm80ILi8ELi1ELb1EN4cute5tupleIJNS5_1CILi128EEES8_S8_EEELi128ENS_10bfloat16_tEfNS_4arch4Sm80ELb1ELb0ELb0ELb1ELb0ELb0ELb1ELb0EEENS1_21CollectiveEpilogueFwdIS9_NS6_IJNS7_ILi1EEESF_SF_EEESA_SC_Li256ELb1ELb1ELb0ELb0EEENS1_19SingleTileSchedulerILb1ELb0ELb1ELi128EEEEEEEEEvNT_6ParamsE)
        /*00f8*/ 	.word	0x00000004


	//----- nvinfo : EIATTR_FRAME_SIZE
	.align		4
.L_52:
        /*00fc*/ 	.byte	0x04, 0x11
        /*00fe*/ 	.short	(.L_54 - .L_53)
	.align		4
.L_53:
        /*0100*/ 	.word	index@(_ZN7cutlass13device_kernelIN5flash19enable_sm80_to_sm89INS1_16FlashAttnFwdSm80INS1_25CollectiveMainloopFwdSm80ILi8ELi1ELb1EN4cute5tupleIJNS5_1CILi128EEES8_S8_EEELi128ENS_10bfloat16_tEfNS_4arch4Sm80ELb1ELb0ELb0ELb1ELb0ELb0ELb1ELb0EEENS1_21CollectiveEpilogueFwdIS9_NS6_IJNS7_ILi1EEESF_SF_EEESA_SC_Li256ELb1ELb1ELb0ELb0EEENS1_19SingleTileSchedulerILb1ELb0ELb1ELi128EEEEEEEEEvNT_6ParamsE)
        /*0104*/ 	.word	0x00000000


	//----- nvinfo : EIATTR_REGCOUNT
	.align		4
.L_54:
        /*0108*/ 	.byte	0x04, 0x2f
        /*010a*/ 	.short	(.L_56 - .L_55)
	.align		4
.L_55:
        /*010c*/ 	.word	index@(_ZN7cutlass13device_kernelIN5flash19enable_sm80_to_sm89INS1_16FlashAttnFwdSm80INS1_25CollectiveMainloopFwdSm80ILi8ELi1ELb1EN4cute5tupleIJNS5_1CILi128EEES8_S8_EEELi128ENS_10bfloat16_tEfNS_4arch4Sm80ELb1ELb0ELb0ELb0ELb0ELb0ELb1ELb0EEENS1_21CollectiveEpilogueFwdIS9_NS6_IJNS7_ILi1EEESF_SF_EEESA_SC_Li256ELb0ELb1ELb0ELb0EEENS1_30DynamicPersistentTileSchedulerILi256ELi256ELb0ELb1ELb0EEEEEEEEEvNT_6ParamsE)
        /*0110*/ 	.word	0x00000004


	//----- nvinfo : EIATTR_FRAME_SIZE
	.align		4
.L_56:
        /*0114*/ 	.byte	0x04, 0x11
        /*0116*/ 	.short	(.L_58 - .L_57)
	.align		4
.L_57:
        /*0118*/ 	.word	index@(_ZN7cutlass13device_kernelIN5flash19enable_sm80_to_sm89INS1_16FlashAttnFwdSm80INS1_25CollectiveMainloopFwdSm80ILi8ELi1ELb1EN4cute5tupleIJNS5_1CILi128EEES8_S8_EEELi128ENS_10bfloat16_tEfNS_4arch4Sm80ELb1ELb0ELb0ELb0ELb0ELb0ELb1ELb0EEENS1_21CollectiveEpilogueFwdIS9_NS6_IJNS7_ILi1EEESF_SF_EEESA_SC_Li256ELb0ELb1ELb0ELb0EEENS1_30DynamicPersistentTileSchedulerILi256ELi256ELb0ELb1ELb0EEEEEEEEEvNT_6ParamsE)
        /*011c*/ 	.word	0x00000000


	//----- nvinfo : EIATTR_REGCOUNT
	.align		4
.L_58:
        /*0120*/ 	.byte	0x04, 0x2f
        /*0122*/ 	.short	(.L_60 - .L_59)
	.align		4
.L_59:
        /*0124*/ 	.word	index@(_ZN7cutlass13device_kernelIN5flash19enable_sm80_to_sm89INS1_16FlashAttnFwdSm80INS1_25CollectiveMainloopFwdSm80ILi8ELi1ELb1EN4cute5tupleIJNS5_1CILi128EEENS7_ILi96EEES8_EEELi128ENS_10bfloat16_tEfNS_4arch4Sm80ELb0ELb1ELb0ELb1ELb0ELb1ELb1ELb0EEENS1_21CollectiveEpilogueFwdINS6_IJS8_S8_S9_EEENS6_IJNS7_ILi1EEESH_SH_EEESB_SD_Li256ELb1ELb1ELb0ELb0EEENS1_19SingleTileSchedulerILb1ELb0ELb1ELi128EEEEEEEEEvNT_6ParamsE)
        /*0128*/ 	.word	0x00000004


	//----- nvinfo : EIATTR_FRAME_SIZE
	.align		4
.L_60:
        /*012c*/ 	.byte	0x04, 0x11
        /*012e*/ 	.short	(.L_62 - .L_61)
	.align		4
.L_61:
        /*0130*/ 	.word	index@(_ZN7cutlass13device_kernelIN5flash19enable_sm80_to_sm89INS1_16FlashAttnFwdSm80INS1_25CollectiveMainloopFwdSm80ILi8ELi1ELb1EN4cute5tupleIJNS5_1CILi128EEENS7_ILi96EEES8_EEELi128ENS_10bfloat16_tEfNS_4arch4Sm80ELb0ELb1ELb0ELb1ELb0ELb1ELb1ELb0EEENS1_21CollectiveEpilogueFwdINS6_IJS8_S8_S9_EEENS6_IJNS7_ILi1EEESH_SH_EEESB_SD_Li256ELb1ELb1ELb0ELb0EEENS1_19SingleTileSchedulerILb1ELb0ELb1ELi128EEEEEEEEEvNT_6ParamsE)
        /*0134*/ 	.word	0x00000000


	//----- nvinfo : EIATTR_REGCOUNT
	.align		4
.L_62:
        /*0138*/ 	.byte	0x04, 0x2f
        /*013a*/ 	.short	(.L_64 - .L_63)
	.align		4
.L_63:
        /*013c*/ 	.word	index@(_ZN7cutlass13device_kernelIN5flash19enable_sm80_to_sm89INS1_16FlashAttnFwdSm80INS1_25CollectiveMainloopFwdSm80ILi8ELi1ELb1EN4cute5tupleIJNS5_1CILi128EEENS7_ILi96EEES8_EEELi128ENS_10bfloat16_tEfNS_4arch4Sm80ELb0ELb1ELb0ELb1ELb0ELb0ELb1ELb0EEENS1_21CollectiveEpilogueFwdINS6_IJS8_S8_S9_EEENS6_IJNS7_ILi1EEESH_SH_EEESB_SD_Li256ELb1ELb1ELb0ELb0EEENS1_19SingleTileSchedulerILb1ELb0ELb1ELi128EEEEEEEEEvNT_6ParamsE)
        /*0140*/ 	.word	0x00000004


	//----- nvinfo : EIATTR_FRAME_SIZE
	.align		4
.L_64:
        /*0144*/ 	.byte	0x04, 0x11
        /*0146*/ 	.short	(.L_66 - .L_65)
	.align		4
.L_65:
        /*0148*/ 	.word	index@(_ZN7cutlass13device_kernelIN5flash19enable_sm80_to_sm89INS1_16FlashAttnFwdSm80INS1_25CollectiveMainloopFwdSm80ILi8ELi1ELb1EN4cute5tupleIJNS5_1CILi128EEENS7_ILi96EEES8_EEELi128ENS_10bfloat16_tEfNS_4arch4Sm80ELb0ELb1ELb0ELb1ELb0ELb0ELb1ELb0EEENS1_21CollectiveEpilogueFwdINS6_IJS8_S8_S9_EEENS6_IJNS7_ILi1EEESH_SH_EEESB_SD_Li256ELb1ELb1ELb0ELb0EEENS1_19SingleTileSchedulerILb1ELb0ELb1ELi128EEEEEEEEEvNT_6ParamsE)
        /*014c*/ 	.word	0x00000000


	//----- nvinfo : EIATTR_REGCOUNT
	.align		4
.L_66:
        /*0150*/ 	.byte	0x04, 0x2f
        /*0152*/ 	.short	(.L_68 - .L_67)
	.align		4
.L_67:
        /*0154*/ 	.word	index@(_ZN7cutlass13device_kernelIN5flash19enable_sm80_to_sm89INS1_16FlashAttnFwdSm80INS1_25CollectiveMainloopFwdSm80ILi8ELi1ELb1EN4cute5tupleIJNS5_1CILi128EEENS7_ILi96EEES8_EEELi128ENS_10bfloat16_tEfNS_4arch4Sm80ELb0ELb1ELb0ELb0ELb0ELb0ELb1ELb0EEENS1_21CollectiveEpilogueFwdINS6_IJS8_S8_S9_EEENS6_IJNS7_ILi1EEESH_SH_EEESB_SD_Li256ELb0ELb1ELb0ELb0EEENS1_19SingleTileSchedulerILb0ELb0ELb1ELi128EEEEEEEEEvNT_6ParamsE)
        /*0158*/ 	.word	0x00000004


	//----- nvinfo : EIATTR_FRAME_SIZE
	.align		4
.L_68:
        /*015c*/ 	.byte	0x04, 0x11
        /*015e*/ 	.short	(.L_70 - .L_69)
	.align		4
.L_69:
        /*0160*/ 	.word	index@(_ZN7cutlass13device_kernelIN5flash19enable_sm80_to_sm89INS1_16FlashAttnFwdSm80INS1_25CollectiveMainloopFwdSm80ILi8ELi1ELb1EN4cute5tupleIJNS5_1CILi128EEENS7_ILi96EEES8_EEELi128ENS_10bfloat16_tEfNS_4arch4Sm80ELb0ELb1ELb0ELb0ELb0ELb0ELb1ELb0EEENS1_21CollectiveEpilogueFwdINS6_IJS8_S8_S9_EEENS6_IJNS7_ILi1EEESH_SH_EEESB_SD_Li256ELb0ELb1ELb0ELb0EEENS1_19SingleTileSchedulerILb0ELb0ELb1ELi128EEEEEEEEEvNT_6ParamsE)
        /*0164*/ 	.word	0x00000000


	//----- nvinfo : EIATTR_REGCOUNT
	.align		4
.L_70:
        /*0168*/ 	.byte	0x04, 0x2f
        /*016a*/ 	.short	(.L_72 - .L_71)
	.align		4
.L_71:
        /*016c*/ 	.word	index@(_ZN7cutlass13device_kernelIN5flash19enable_sm80_to_sm89INS1_16FlashAttnFwdSm80INS1_25CollectiveMainloopFwdSm80ILi8ELi1ELb1EN4cute5tupleIJNS5_1CILi128EEES8_S8_EEELi128ENS_10bfloat16_tEfNS_4arch4Sm80ELb0ELb0ELb0ELb1ELb0ELb1ELb1ELb0EEENS1_21CollectiveEpilogueFwdIS9_NS6_IJNS7_ILi1EEESF_SF_EEESA_SC_Li256ELb1ELb1ELb0ELb0EEENS1_19SingleTileSchedulerILb1ELb0ELb1ELi128EEEEEEEEEvNT_6ParamsE)
        /*0170*/ 	.word	0x00000004


	//----- nvinfo : EIATTR_FRAME_SIZE
	.align		4
.L_72:
        /*0174*/ 	.byte	0x04, 0x11
        /*0176*/ 	.short	(.L_74 - .L_73)
	.align		4
.L_73:
        /*0178*/ 	.word	index@(_ZN7cutlass13device_kernelIN5flash19enable_sm80_to_sm89INS1_16FlashAttnFwdSm80INS1_25CollectiveMainloopFwdSm80ILi8ELi1ELb1EN4cute5tupleIJNS5_1CILi128EEES8_S8_EEELi128ENS_10bfloat16_tEfNS_4arch4Sm80ELb0ELb0ELb0ELb1ELb0ELb1ELb1ELb0EEENS1_21CollectiveEpilogueFwdIS9_NS6_IJNS7_ILi1EEESF_SF_EEESA_SC_Li256ELb1ELb1ELb0ELb0EEENS1_19SingleTileSchedulerILb1ELb0ELb1ELi128EEEEEEEEEvNT_6ParamsE)
        /*017c*/ 	.word	0x00000000


	//----- nvinfo : EIATTR_REGCOUNT
	.align		4
.L_74:
        /*0180*/ 	.byte	0x04, 0x2f
        /*0182*/ 	.short	(.L_76 - .L_75)
	.align		4
.L_75:
        /*0184*/ 	.word	index@(_ZN7cutlass13device_kernelIN5flash19enable_sm80_to_sm89INS1_16FlashAttnFwdSm80INS1_25CollectiveMainloopFwdSm80ILi8ELi1ELb1EN4cute5tupleIJNS5_1CILi128EEES8_S8_EEELi128ENS_10bfloat16_tEfNS_4arch4Sm80ELb0ELb0ELb0ELb1ELb0ELb0ELb1ELb0EEENS1_21CollectiveEpilogueFwdIS9_NS6_IJNS7_ILi1EEESF_SF_EEESA_SC_Li256ELb1ELb1ELb0ELb0EEENS1_19SingleTileSchedulerILb1ELb0ELb1ELi128EEEEEEEEEvNT_6ParamsE)
        /*0188*/ 	.word	0x00000004


	//----- nvinfo : EIATTR_FRAME_SIZE
	.align		4
.L_76:
        /*018c*/ 	.byte	0x04, 0x11
        /*018e*/ 	.short	(.L_78 - .L_77)
	.align		4
.L_77:
        /*0190*/ 	.word	index@(_ZN7cutlass13device_kernelIN5flash19enable_sm80_to_sm89INS1_16FlashAttnFwdSm80INS1_25CollectiveMainloopFwdSm80ILi8ELi1ELb1EN4cute5tupleIJNS5_1CILi128EEES8_S8_EEELi128ENS_10bfloat16_tEfNS_4arch4Sm80ELb0ELb0ELb0ELb1ELb0ELb0ELb1ELb0EEENS1_21CollectiveEpilogueFwdIS9_NS6_IJNS7_ILi1EEESF_SF_EEESA_SC_Li256ELb1ELb1ELb0ELb0EEENS1_19SingleTileSchedulerILb1ELb0ELb1ELi128EEEEEEEEEvNT_6ParamsE)
        /*0194*/ 	.word	0x00000000


	//----- nvinfo : EIATTR_REGCOUNT
	.align		4
.L_78:
        /*0198*/ 	.byte	0x04, 0x2f
        /*019a*/ 	.short	(.L_80 - .L_79)
	.align		4
.L_79:
        /*019c*/ 	.word	index@(_ZN7cutlass13device_kernelIN5flash19enable_sm80_to_sm89INS1_16FlashAttnFwdSm80INS1_25CollectiveMainloopFwdSm80ILi8ELi1ELb1EN4cute5tupleIJNS5_1CILi128EEES8_S8_EEELi128ENS_10bfloat16_tEfNS_4arch4Sm80ELb0ELb0ELb0ELb0ELb0ELb0ELb1ELb0EEENS1_21CollectiveEpilogueFwdIS9_NS6_IJNS7_ILi1EEESF_SF_EEESA_SC_Li256ELb0ELb1ELb0ELb0EEENS1_19SingleTileSchedulerILb0ELb0ELb1ELi128EEEEEEEEEvNT_6ParamsE)
        /*01a0*/ 	.word	0x00000004


	//----- nvinfo : EIATTR_FRAME_SIZE
	.align		4
.L_80:
        /*01a4*/ 	.byte	0x04, 0x11
        /*01a6*/ 	.short	(.L_82 - .L_81)
	.align		4
.L_81:
        /*01a8*/ 	.word	index@(_ZN7cutlass13device_kernelIN5flash19enable_sm80_to_sm89INS1_16FlashAttnFwdSm80INS1_25CollectiveMainloopFwdSm80ILi8ELi1ELb1EN4cute5tupleIJNS5_1CILi128EEES8_S8_EEELi128ENS_10bfloat16_tEfNS_4arch4Sm80ELb0ELb0ELb0ELb0ELb0ELb0ELb1ELb0EEENS1_21CollectiveEpilogueFwdIS9_NS6_IJNS7_ILi1EEESF_SF_EEESA_SC_Li256ELb0ELb1ELb0ELb0EEENS1_19SingleTileSchedulerILb0ELb0ELb1ELi128EEEEEEEEEvNT_6ParamsE)
        /*01ac*/ 	.word	0x00000000


	//----- nvinfo : EIATTR_MIN_STACK_SIZE
	.align		4
.L_82:
        /*01b0*/ 	.byte	0x04, 0x12
        /*01b2*/ 	.short	(.L_84 - .L_83)
	.align		4
.L_83:
        /*01b4*/ 	.word	index@(_ZN7cutlass13device_kernelIN5flash19enable_sm80_to_sm89INS1_16FlashAttnFwdSm80INS1_25CollectiveMainloopFwdSm80ILi8ELi1ELb1EN4cute5tupleIJNS5_1CILi128EEES8_S8_EEELi128ENS_10bfloat16_tEfNS_4arch4Sm80ELb0ELb0ELb0ELb0ELb0ELb0ELb1ELb0EEENS1_21CollectiveEpilogueFwdIS9_NS6_IJNS7_ILi1EEESF_SF_EEESA_SC_Li256ELb0ELb1ELb0ELb0EEENS1_19SingleTileSchedulerILb0ELb0ELb1ELi128EEEEEEEEEvNT_6ParamsE)
        /*01b8*/ 	.word	0x00000000


	//----- nvinfo : EIATTR_MIN_STACK_SIZE
	.align		4
.L_84:
        /*01bc*/ 	.byte	0x04, 0x12
        /*01be*/ 	.short	(.L_86 - .L_85)
	.align		4
.L_85:
        /*01c0*/ 	.word	index@(_ZN7cutlass13device_kernelIN5flash19enable_sm80_to_sm89INS1_16FlashAttnFwdSm80INS1_25CollectiveMainloopFwdSm80ILi8ELi1ELb1EN4cute5tupleIJNS5_1CILi128EEES8_S8_EEELi128ENS_10bfloat16_tEfNS_4arch4Sm80ELb0ELb0ELb0ELb1ELb0ELb0ELb1ELb0EEENS1_21CollectiveEpilogueFwdIS9_NS6_IJNS7_ILi1EEESF_SF_EEESA_SC_Li256ELb1ELb1ELb0ELb0EEENS1_19SingleTileSchedulerILb1ELb0ELb1ELi128EEEEEEEEEvNT_6ParamsE)
        /*01c4*/ 	.word	0x00000000


	//----- nvinfo : EIATTR_MIN_STACK_SIZE
	.align		4
.L_86:
        /*01c8*/ 	.byte	0x04, 0x12
        /*01ca*/ 	.short	(.L_88 - .L_87)
	.align		4
.L_87:
        /*01cc*/ 	.word	index@(_ZN7cutlass13device_kernelIN5flash19enable_sm80_to_sm89INS1_16FlashAttnFwdSm80INS1_25CollectiveMainloopFwdSm80ILi8ELi1ELb1EN4cute5tupleIJNS5_1CILi128EEES8_S8_EEELi128ENS_10bfloat16_tEfNS_4arch4Sm80ELb0ELb0ELb0ELb1ELb0ELb1ELb1ELb0EEENS1_21CollectiveEpilogueFwdIS9_NS6_IJNS7_ILi1EEESF_SF_EEESA_SC_Li256ELb1ELb1ELb0ELb0EEENS1_19SingleTileSchedulerILb1ELb0ELb1ELi128EEEEEEEEEvNT_6ParamsE)
        /*01d0*/ 	.word	0x00000000


	//----- nvinfo : EIATTR_MIN_STACK_SIZE
	.align		4
.L_88:
        /*01d4*/ 	.byte	0x04, 0x12
        /*01d6*/ 	.short	(.L_90 - .L_89)
	.align		4
.L_89:
        /*01d8*/ 	.word	index@(_ZN7cutlass13device_kernelIN5flash19enable_sm80_to_sm89INS1_16FlashAttnFwdSm80INS1_25CollectiveMainloopFwdSm80ILi8ELi1ELb1EN4cute5tupleIJNS5_1CILi128EEENS7_ILi96EEES8_EEELi128ENS_10bfloat16_tEfNS_4arch4Sm80ELb0ELb1ELb0ELb0ELb0ELb0ELb1ELb0EEENS1_21CollectiveEpilogueFwdINS6_IJS8_S8_S9_EEENS6_IJNS7_ILi1EEESH_SH_EEESB_SD_Li256ELb0ELb1ELb0ELb0EEENS1_19SingleTileSchedulerILb0ELb0ELb1ELi128EEEEEEEEEvNT_6ParamsE)
        /*01dc*/ 	.word	0x00000000


	//----- nvinfo : EIATTR_MIN_STACK_SIZE
	.align		4
.L_90:
        /*01e0*/ 	.byte	0x04, 0x12
        /*01e2*/ 	.short	(.L_92 - .L_91)
	.align		4
.L_91:
        /*01e4*/ 	.word	index@(_ZN7cutlass13device_kernelIN5flash19enable_sm80_to_sm89INS1_16FlashAttnFwdSm80INS1_25CollectiveMainloopFwdSm80ILi8ELi1ELb1EN4cute5tupleIJNS5_1CILi128EEENS7_ILi96EEES8_EEELi128ENS_10bfloat16_tEfNS_4arch4Sm80ELb0ELb1ELb0ELb1ELb0ELb0ELb1ELb0EEENS1_21CollectiveEpilogueFwdINS6_IJS8_S8_S9_EEENS6_IJNS7_ILi1EEESH_SH_EEESB_SD_Li256ELb1ELb1ELb0ELb0EEENS1_19SingleTileSchedulerILb1ELb0ELb1ELi128EEEEEEEEEvNT_6ParamsE)
        /*01e8*/ 	.word	0x00000000


	//----- nvinfo : EIATTR_MIN_STACK_SIZE
	.align		4
.L_92:
        /*01ec*/ 	.byte	0x04, 0x12
        /*01ee*/ 	.short	(.L_94 - .L_93)
	.align		4
.L_93:
        /*01f0*/ 	.word	index@(_ZN7cutlass13device_kernelIN5flash19enable_sm80_to_sm89INS1_16FlashAttnFwdSm80INS1_25CollectiveMainloopFwdSm80ILi8ELi1ELb1EN4cute5tupleIJNS5_1CILi128EEENS7_ILi96EEES8_EEELi128ENS_10bfloat16_tEfNS_4arch4Sm80ELb0ELb1ELb0ELb1ELb0ELb1ELb1ELb0EEENS1_21CollectiveEpilogueFwdINS6_IJS8_S8_S9_EEENS6_IJNS7_ILi1EEESH_SH_EEESB_SD_Li256ELb1ELb1ELb0ELb0EEENS1_19SingleTileSchedulerILb1ELb0ELb1ELi128EEEEEEEEEvNT_6ParamsE)
        /*01f4*/ 	.word	0x00000000


	//----- nvinfo : EIATTR_MIN_STACK_SIZE
	.align		4
.L_94:
        /*01f8*/ 	.byte	0x04, 0x12
        /*01fa*/ 	.short	(.L_96 - .L_95)
	.align		4
.L_95:
        /*01fc*/ 	.word	index@(_ZN7cutlass13device_kernelIN5flash19enable_sm80_to_sm89INS1_16FlashAttnFwdSm80INS1_25CollectiveMainloopFwdSm80ILi8ELi1ELb1EN4cute5tupleIJNS5_1CILi128EEES8_S8_EEELi128ENS_10bfloat16_tEfNS_4arch4Sm80ELb1ELb0ELb0ELb0ELb0ELb0ELb1ELb0EEENS1_21CollectiveEpilogueFwdIS9_NS6_IJNS7_ILi1EEESF_SF_EEESA_SC_Li256ELb0ELb1ELb0ELb0EEENS1_30DynamicPersistentTileSchedulerILi256ELi256ELb0ELb1ELb0EEEEEEEEEvNT_6ParamsE)
        /*0200*/ 	.word	0x00000000


	//----- nvinfo : EIATTR_MIN_STACK_SIZE
	.align		4
.L_96:
        /*0204*/ 	.byte	0x04, 0x12
        /*0206*/ 	.short	(.L_98 - .L_97)
	.align		4
.L_97:
        /*0208*/ 	.word	index@(_ZN7cutlass13device_kernelIN5flash19enable_sm80_to_sm89INS1_16FlashAttnFwdSm80INS1_25CollectiveMainloopFwdSm80ILi8ELi1ELb1EN4cute5tupleIJNS5_1CILi128EEES8_S8_EEELi128ENS_10bfloat16_tEfNS_4arch4Sm80ELb1ELb0ELb0ELb1ELb0ELb0ELb1ELb0EEENS1_21CollectiveEpilogueFwdIS9_NS6_IJNS7_ILi1EEESF_SF_EEESA_SC_Li256ELb1ELb1ELb0ELb0EEENS1_19SingleTileSchedulerILb1ELb0ELb1ELi128EEEEEEEEEvNT_6ParamsE)
        /*020c*/ 	.word	0x00000000


	//----- nvinfo : EIATTR_MIN_STACK_SIZE
	.align		4
.L_98:
        /*0210*/ 	.byte	0x04, 0x12
        /*0212*/ 	.short	(.L_100 - .L_99)
	.align		4
.L_99:
        /*0214*/ 	.word	index@(_ZN7cutlass13device_kernelIN5flash19enable_sm80_to_sm89INS1_16FlashAttnFwdSm80INS1_25CollectiveMainloopFwdSm80ILi8ELi1ELb1EN4cute5tupleIJNS5_1CILi128EEES8_S8_EEELi128ENS_10bfloat16_tEfNS_4arch4Sm80ELb1ELb0ELb0ELb1ELb0ELb1ELb1ELb0EEENS1_21CollectiveEpilogueFwdIS9_NS6_IJNS7_ILi1EEESF_SF_EEESA_SC_Li256ELb1ELb1ELb0ELb0EEENS1_19SingleTileSchedulerILb1ELb0ELb1ELi128EEEEEEEEEvNT_6ParamsE)
        /*0218*/ 	.word	0x00000000


	//----- nvinfo : EIATTR_MIN_STACK_SIZE
	.align		4
.L_100:
        /*021c*/ 	.byte	0x04, 0x12
        /*021e*/ 	.short	(.L_102 - .L_101)
	.align		4
.L_101:
        /*0220*/ 	.word	index@(_ZN7cutlass13device_kernelIN5flash19enable_sm80_to_sm89INS1_16FlashAttnFwdSm80INS1_25CollectiveMainloopFwdSm80ILi4ELi1ELb0EN4cute5tupleIJNS5_1CILi128EEENS7_ILi64EEES8_EEELi128ENS_10bfloat16_tEfNS_4arch4Sm80ELb0ELb0ELb0ELb0ELb0ELb0ELb1ELb0EEENS1_21CollectiveEpilogueFwdINS6_IJS8_S8_S9_EEENS6_IJNS7_ILi1EEESH_SH_EEESB_SD_Li128ELb0ELb1ELb0ELb0EEENS1_19SingleTileSchedulerILb0ELb0ELb1ELi128EEEEEEEEEvNT_6ParamsE)
        /*0224*/ 	.word	0x00000000


	//----- nvinfo : EIATTR_MIN_STACK_SIZE
	.align		4
.L_102:
        /*0228*/ 	.byte	0x04, 0x12
        /*022a*/ 	.short	(.L_104 - .L_103)
	.align		4
.L_103:
        /*022c*/ 	.word	index@(_ZN7cutlass13device_kernelIN5flash19enable_sm80_to_sm89INS1_16FlashAttnFwdSm80INS1_25CollectiveMainloopFwdSm80ILi4ELi1ELb0EN4cute5tupleIJNS5_1CILi128EEENS7_ILi64EEES8_EEELi128ENS_10bfloat16_tEfNS_4arch4Sm80ELb0ELb0ELb0ELb1ELb0ELb0ELb1ELb0EEENS1_21CollectiveEpilogueFwdINS6_IJS8_S8_S9_EEENS6_IJNS7_ILi1EEESH_SH_EEESB_SD_Li128ELb1ELb1ELb0ELb0EEENS1_19SingleTileSchedulerILb1ELb0ELb1ELi128EEEEEEEEEvNT_6ParamsE)
        /*0230*/ 	.word	0x00000000


	//----- nvinfo : EIATTR_MIN_STACK_SIZE
	.align		4
.L_104:
        /*0234*/ 	.byte	0x04, 0x12
        /*0236*/ 	.short	(.L_106 - .L_105)
	.align		4
.L_105:
        /*0238*/ 	.word	index@(_ZN7cutlass13device_kernelIN5flash19enable_sm80_to_sm89INS1_16FlashAttnFwdSm80INS1_25CollectiveMainloopFwdSm80ILi4ELi1ELb0EN4cute5tupleIJNS5_1CILi128EEENS7_ILi64EEES8_EEELi128ENS_10bfloat16_tEfNS_4arch4Sm80ELb0ELb0ELb0ELb1ELb0ELb1ELb1ELb0EEENS1_21CollectiveEpilogueFwdINS6_IJS8_S8_S9_EEENS6_IJNS7_ILi1EEESH_SH_EEESB_SD_Li128ELb1ELb1ELb0ELb0EEENS1_19SingleTileSchedulerILb1ELb0ELb1ELi128EEEEEEEEEvNT_6ParamsE)
        /*023c*/ 	.word	0x00000000


	//----- nvinfo : EIATTR_MIN_STACK_SIZE
	.align		4
.L_106:
        /*0240*/ 	.byte	0x04, 0x12
        /*0242*/ 	.short	(.L_108 - .L_107)
	.align		4
.L_107:
        /*0244*/ 	.word	index@(_ZN7cutlass13device_kernelIN5flash19enable_sm80_to_sm89INS1_16FlashAttnFwdSm80INS1_25CollectiveMainloopFwdSm80ILi4ELi1ELb0EN4cute5tupleIJNS5_1CILi128EEENS7_ILi48EEES8_EEELi128ENS_10bfloat16_tEfNS_4arch4Sm80ELb0ELb1ELb0ELb0ELb0ELb0ELb1ELb0EEENS1_21CollectiveEpilogueFwdINS6_IJS8_S8_S9_EEENS6_IJNS7_ILi1EEESH_SH_EEESB_SD_Li128ELb0ELb1ELb0ELb0EEENS1_19SingleTileSchedulerILb0ELb0ELb1ELi128EEEEEEEEEvNT_6ParamsE)
        /*0248*/ 	.word	0x00000000


	//----- nvinfo : EIATTR_MIN_STACK_SIZE
	.align		4
.L_108:
        /*024c*/ 	.byte	0x04, 0x12
        /*024e*/ 	.short	(.L_110 - .L_109)
	.align		4
.L_109:
        /*0250*/ 	.word	index@(_ZN7cutlass13device_kernelIN5flash19enable_sm80_to_sm89INS1_16FlashAttnFwdSm80INS1_25CollectiveMainloopFwdSm80ILi4ELi1ELb0EN4cute5tupleIJNS5_1CILi128EEENS7_ILi48EEES8_EEELi128ENS_10bfloat16_tEfNS_4arch4Sm80ELb0ELb1ELb0ELb1ELb0ELb0ELb1ELb0EEENS1_21CollectiveEpilogueFwdINS6_IJS8_S8_S9_EEENS6_IJNS7_ILi1EEESH_SH_EEESB_SD_Li128ELb1ELb1ELb0ELb0EEENS1_19SingleTileSchedulerILb1ELb0ELb1ELi128EEEEEEEEEvNT_6ParamsE)
        /*0254*/ 	.word	0x00000000


	//----- nvinfo : EIATTR_MIN_STACK_SIZE
	.align		4
.L_110:
        /*0258*/ 	.byte	0x04, 0x12
        /*025a*/ 	.short	(.L_112 - .L_111)
	.align		4
.L_111:
        /*025c*/ 	.word	index@(_ZN7cutlass13device_kernelIN5flash19enable_sm80_to_sm89INS1_16FlashAttnFwdSm80INS1_25CollectiveMainloopFwdSm80ILi4ELi1ELb0EN4cute5tupleIJNS5_1CILi128EEENS7_ILi48EEES8_EEELi128ENS_10bfloat16_tEfNS_4arch4Sm80ELb0ELb1ELb0ELb1ELb0ELb1ELb1ELb0EEENS1_21CollectiveEpilogueFwdINS6_IJS8_S8_S9_EEENS6_IJNS7_ILi1EEESH_SH_EEESB_SD_Li128ELb1ELb1ELb0ELb0EEENS1_19SingleTileSchedulerILb1ELb0ELb1ELi128EEEEEEEEEvNT_6ParamsE)
        /*0260*/ 	.word	0x00000000


	//----- nvinfo : EIATTR_MIN_STACK_SIZE
	.align		4
.L_112:
        /*0264*/ 	.byte	0x04, 0x12
        /*0266*/ 	.short	(.L_114 - .L_113)
	.align		4
.L_113:
        /*0268*/ 	.word	index@(_ZN7cutlass13device_kernelIN5flash19enable_sm80_to_sm89INS1_16FlashAttnFwdSm80INS1_25CollectiveMainloopFwdSm80ILi4ELi1ELb0EN4cute5tupleIJNS5_1CILi128EEENS7_ILi64EEES8_EEELi128ENS_10bfloat16_tEfNS_4arch4Sm80ELb1ELb0ELb0ELb0ELb0ELb0ELb1ELb0EEENS1_21CollectiveEpilogueFwdINS6_IJS8_S8_S9_EEENS6_IJNS7_ILi1EEESH_SH_EEESB_SD_Li128ELb0ELb1ELb0ELb0EEENS1_30DynamicPersistentTileSchedulerILi128ELi128ELb0ELb1ELb0EEEEEEEEEvNT_6ParamsE)
        /*026c*/ 	.word	0x00000000


	//----- nvinfo : EIATTR_MIN_STACK_SIZE
	.align		4
.L_114:
        /*0270*/ 	.byte	0x04, 0x12
        /*0272*/ 	.short	(.L_116 - .L_115)
	.align		4
.L_115:
        /*0274*/ 	.word	index@(_ZN7cutlass13device_kernelIN5flash19enable_sm80_to_sm89INS1_16FlashAttnFwdSm80INS1_25CollectiveMainloopFwdSm80ILi4ELi1ELb0EN4cute5tupleIJNS5_1CILi128EEENS7_ILi64EEES8_EEELi128ENS_10bfloat16_tEfNS_4arch4Sm80ELb1ELb0ELb0ELb1ELb0ELb0ELb1ELb0EEENS1_21CollectiveEpilogueFwdINS6_IJS8_S8_S9_EEENS6_IJNS7_ILi1EEESH_SH_EEESB_SD_Li128ELb1ELb1ELb0ELb0EEENS1_19SingleTileSchedulerILb1ELb0ELb1ELi128EEEEEEEEEvNT_6ParamsE)
        /*0278*/ 	.word	0x00000000


	//----- nvinfo : EIATTR_MIN_STACK_SIZE
	.align		4
.L_116:
        /*027c*/ 	.byte	0x04, 0x12
        /*027e*/ 	.short	(.L_118 - .L_117)
	.align		4
.L_117:
        /*0280*/ 	.word	index@(_ZN7cutlass13device_kernelIN5flash19enable_sm80_to_sm89INS1_16FlashAttnFwdSm80INS1_25CollectiveMainloopFwdSm80ILi4ELi1ELb0EN4cute5tupleIJNS5_1CILi128EEENS7_ILi64EEES8_EEELi128ENS_10bfloat16_tEfNS_4arch4Sm80ELb1ELb0ELb0ELb1ELb0ELb1ELb1ELb0EEENS1_21CollectiveEpilogueFwdINS6_IJS8_S8_S9_EEENS6_IJNS7_ILi1EEESH_SH_EEESB_SD_Li128ELb1ELb1ELb0ELb0EEENS1_19SingleTileSchedulerILb1ELb0ELb1ELi128EEEEEEEEEvNT_6ParamsE)
        /*0284*/ 	.word	0x00000000
.L_118:


//--------------------- .nv.compat                --------------------------
	.section	.nv.compat,"",@"SHT_CUDA_COMPAT_INFO"
	.align	4
        /*0000*/ 	.byte	0x02, 0x09, 0x01, 0x00, 0x02, 0x02, 0x01, 0x00, 0x02, 0x05, 0x05, 0x00, 0x03, 0x07, 0x01, 0x01
        /*0010*/ 	.byte	0x02, 0x03, 0x00, 0x00, 0x02, 0x06, 0x01, 0x00, 0x04, 0x0b, 0x08, 0x00, 0x00, 0x00, 0x00, 0x00
        /*0020*/ 	.byte	0x00, 0x00, 0x00, 0x00


//--------------------- .nv.info._ZN7cutlass13device_kernelIN5flash19enable_sm80_to_sm89INS1_16FlashAttnFwdSm80INS1_25CollectiveMainloopFwdSm80ILi8ELi1ELb1EN4cute5tupleIJNS5_1CILi128EEES8_S8_EEELi128ENS_10bfloat16_tEfNS_4arch4Sm80ELb0ELb0ELb0ELb0ELb0ELb0ELb1ELb0EEENS1_21CollectiveEpilogueFwdIS9_NS6_IJNS7_ILi1EEESF_SF_EEESA_SC_Li256ELb0ELb1ELb0ELb0EEENS1_19SingleTileSchedulerILb0ELb0ELb1ELi128EEEEEEEEEvNT_6ParamsE --------------------------
	.section	.nv.info._ZN7cutlass13device_kernelIN5flash19enable_sm80_to_sm89INS1_16FlashAttnFwdSm80INS1_25CollectiveMainloopFwdSm80ILi8ELi1ELb1EN4cute5tupleIJNS5_1CILi128EEES8_S8_EEELi128ENS_10bfloat16_tEfNS_4arch4Sm80ELb0ELb0ELb0ELb0ELb0ELb0ELb1ELb0EEENS1_21CollectiveEpilogueFwdIS9_NS6_IJNS7_ILi1EEESF_SF_EEESA_SC_Li256ELb0ELb1ELb0ELb0EEENS1_19SingleTileSchedulerILb0ELb0ELb1ELi128EEEEEEEEEvNT_6ParamsE,"",@"SHT_CUDA_INFO"
	.sectionflags	@""
	.align	4


	//----- nvinfo : EIATTR_CUDA_API_VERSION
	.align		4
        /*0000*/ 	.byte	0x04, 0x37
        /*0002*/ 	.short	(.L_120 - .L_119)
.L_119:
        /*0004*/ 	.word	0x00000082


	//----- nvinfo : EIATTR_KPARAM_INFO
	.align		4
.L_120:
        /*0008*/ 	.byte	0x04, 0x17
        /*000a*/ 	.short	(.L_122 - .L_121)
.L_121:
        /*000c*/ 	.word	0x00000000
        /*0010*/ 	.short	0x0000
        /*0012*/ 	.short	0x0000
        /*0014*/ 	.byte	0x00, 0xf0, 0x61, 0x10


	//----- nvinfo : EIATTR_SPARSE_MMA_MASK
	.align		4
.L_122:
        /*0018*/ 	.byte	0x03, 0x50
        /*001a*/ 	.short	0x0000


	//----- nvinfo : EIATTR_MAXREG_COUNT
	.align		4
        /*001c*/ 	.byte	0x03, 0x1b
        /*001e*/ 	.short	0x00ff


	//----- nvinfo : EIATTR_MERCURY_ISA_VERSION
	.align		4
        /*0020*/ 	.byte	0x03, 0x5f
        /*0022*/ 	.short	0x0101


	//----- nvinfo : EIATTR_VRC_CTA_INIT_COUNT
	.align		4
        /*0024*/ 	.byte	0x02, 0x4a
	.zero		1
	.zero		1


	//----- nvinfo : EIATTR_EXIT_INSTR_OFFSETS
	.align		4
        /*0028*/ 	.byte	0x04, 0x1c
        /*002a*/ 	.short	(.L_124 - .L_123)


	//   ....[0]....
.L_123:
        /*002c*/ 	.word	0x00000010


	//----- nvinfo : EIATTR_MAX_THREADS
	.align		4
.L_124:
        /*0030*/ 	.byte	0x04, 0x05
        /*0032*/ 	.short	(.L_126 - .L_125)
.L_125:
        /*0034*/ 	.word	0x00000100
        /*0038*/ 	.word	0x00000001
        /*003c*/ 	.word	0x00000001


	//----- nvinfo : EIATTR_CBANK_PARAM_SIZE
	.align		4
.L_126:
        /*0040*/ 	.byte	0x03, 0x19
        /*0042*/ 	.short	0x0418


	//----- nvinfo : EIATTR_PARAM_CBANK
	.align		4
        /*0044*/ 	.byte	0x04, 0x0a
        /*0046*/ 	.short	(.L_128 - .L_127)
	.align		4
.L_127:
        /*0048*/ 	.word	index@(.nv.constant0._ZN7cutlass13device_kernelIN5flash19enable_sm80_to_sm89INS1_16FlashAttnFwdSm80INS1_25CollectiveMainloopFwdSm80ILi8ELi1ELb1EN4cute5tupleIJNS5_1CILi128EEES8_S8_EEELi128ENS_10bfloat16_tEfNS_4arch4Sm80ELb0ELb0ELb0ELb0ELb0ELb0ELb1ELb0EEENS1_21CollectiveEpilogueFwdIS9_NS6_IJNS7_ILi1EEESF_SF_EEESA_SC_Li256ELb0ELb1ELb0ELb0EEENS1_19SingleTileSchedulerILb0ELb0ELb1ELi128EEEEEEEEEvNT_6ParamsE)
        /*004c*/ 	.short	0x0380
        /*004e*/ 	.short	0x0418


	//----- nvinfo : EIATTR_SW_WAR
	.align		4
.L_128:
        /*0050*/ 	.byte	0x04, 0x36
        /*0052*/ 	.short	(.L_130 - .L_129)
.L_129:
        /*0054*/ 	.word	0x00000008
.L_130:


//--------------------- .nv.info._ZN7cutlass13device_kernelIN5flash19enable_sm80_to_sm89INS1_16FlashAttnFwdSm80INS1_25CollectiveMainloopFwdSm80ILi8ELi1ELb1EN4cute5tupleIJNS5_1CILi128EEES8_S8_EEELi128ENS_10bfloat16_tEfNS_4arch4Sm80ELb0ELb0ELb0ELb1ELb0ELb0ELb1ELb0EEENS1_21CollectiveEpilogueFwdIS9_NS6_IJNS7_ILi1EEESF_SF_EEESA_SC_Li256ELb1ELb1ELb0ELb0EEENS1_19SingleTileSchedulerILb1ELb0ELb1ELi128EEEEEEEEEvNT_6ParamsE --------------------------
	.section	.nv.info._ZN7cutlass13device_kernelIN5flash19enable_sm80_to_sm89INS1_16FlashAttnFwdSm80INS1_25CollectiveMainloopFwdSm80ILi8ELi1ELb1EN4cute5tupleIJNS5_1CILi128EEES8_S8_EEELi128ENS_10bfloat16_tEfNS_4arch4Sm80ELb0ELb0ELb0ELb1ELb0ELb0ELb1ELb0EEENS1_21CollectiveEpilogueFwdIS9_NS6_IJNS7_ILi1EEESF_SF_EEESA_SC_Li256ELb1ELb1ELb0ELb0EEENS1_19SingleTileSchedulerILb1ELb0ELb1ELi128EEEEEEEEEvNT_6ParamsE,"",@"SHT_CUDA_INFO"
	.sectionflags	@""
	.align	4


	//----- nvinfo : EIATTR_CUDA_API_VERSION
	.align		4
        /*0000*/ 	.byte	0x04, 0x37
        /*0002*/ 	.short	(.L_132 - .L_131)
.L_131:
        /*0004*/ 	.word	0x00000082


	//----- nvinfo : EIATTR_KPARAM_INFO
	.align		4
.L_132:
        /*0008*/ 	.byte	0x04, 0x17
        /*000a*/ 	.short	(.L_134 - .L_133)
.L_133:
        /*000c*/ 	.word	0x00000000
        /*0010*/ 	.short	0x0000
        /*0012*/ 	.short	0x0000
        /*0014*/ 	.byte	0x00, 0xf0, 0x61, 0x10


	//----- nvinfo : EIATTR_SPARSE_MMA_MASK
	.align		4
.L_134:
        /*0018*/ 	.byte	0x03, 0x50
        /*001a*/ 	.short	0x0000


	//----- nvinfo : EIATTR_MAXREG_COUNT
	.align		4
        /*001c*/ 	.byte	0x03, 0x1b
        /*001e*/ 	.short	0x00ff


	//----- nvinfo : EIATTR_MERCURY_ISA_VERSION
	.align		4
        /*0020*/ 	.byte	0x03, 0x5f
        /*0022*/ 	.short	0x0101


	//----- nvinfo : EIATTR_VRC_CTA_INIT_COUNT
	.align		4
        /*0024*/ 	.byte	0x02, 0x4a
	.zero		1
	.zero		1


	//----- nvinfo : EIATTR_EXIT_INSTR_OFFSETS
	.align		4
        /*0028*/ 	.byte	0x04, 0x1c
        /*002a*/ 	.short	(.L_136 - .L_135)


	//   ....[0]....
.L_135:
        /*002c*/ 	.word	0x00000010


	//----- nvinfo : EIATTR_MAX_THREADS
	.align		4
.L_136:
        /*0030*/ 	.byte	0x04, 0x05
        /*0032*/ 	.short	(.L_138 - .L_137)
.L_137:
        /*0034*/ 	.word	0x00000100
        /*0038*/ 	.word	0x00000001
        /*003c*/ 	.word	0x00000001


	//----- nvinfo : EIATTR_CBANK_PARAM_SIZE
	.align		4
.L_138:
        /*0040*/ 	.byte	0x03, 0x19
        /*0042*/ 	.short	0x0418


	//----- nvinfo : EIATTR_PARAM_CBANK
	.align		4
        /*0044*/ 	.byte	0x04, 0x0a
        /*0046*/ 	.short	(.L_140 - .L_139)
	.align		4
.L_139:
        /*0048*/ 	.word	index@(.nv.constant0._ZN7cutlass13device_kernelIN5flash19enable_sm80_to_sm89INS1_16FlashAttnFwdSm80INS1_25CollectiveMainloopFwdSm80ILi8ELi1ELb1EN4cute5tupleIJNS5_1CILi128EEES8_S8_EEELi128ENS_10bfloat16_tEfNS_4arch4Sm80ELb0ELb0ELb0ELb1ELb0ELb0ELb1ELb0EEENS1_21CollectiveEpilogueFwdIS9_NS6_IJNS7_ILi1EEESF_SF_EEESA_SC_Li256ELb1ELb1ELb0ELb0EEENS1_19SingleTileSchedulerILb1ELb0ELb1ELi128EEEEEEEEEvNT_6ParamsE)
        /*004c*/ 	.short	0x0380
        /*004e*/ 	.short	0x0418


	//----- nvinfo : EIATTR_SW_WAR
	.align		4
.L_140:
        /*0050*/ 	.byte	0x04, 0x36
        /*0052*/ 	.short	(.L_142 - .L_141)
.L_141:
        /*0054*/ 	.word	0x00000008
.L_142:


//--------------------- .nv.info._ZN7cutlass13device_kernelIN5flash19enable_sm80_to_sm89INS1_16FlashAttnFwdSm80INS1_25CollectiveMainloopFwdSm80ILi8ELi1ELb1EN4cute5tupleIJNS5_1CILi128EEES8_S8_EEELi128ENS_10bfloat16_tEfNS_4arch4Sm80ELb0ELb0ELb0ELb1ELb0ELb1ELb1ELb0EEENS1_21CollectiveEpilogueFwdIS9_NS6_IJNS7_ILi1EEESF_SF_EEESA_SC_Li256ELb1ELb1ELb0ELb0EEENS1_19SingleTileSchedulerILb1ELb0ELb1ELi128EEEEEEEEEvNT_6ParamsE --------------------------
	.section	.nv.info._ZN7cutlass13device_kernelIN5flash19enable_sm80_to_sm89INS1_16FlashAttnFwdSm80INS1_25CollectiveMainloopFwdSm80ILi8ELi1ELb1EN4cute5tupleIJNS5_1CILi128EEES8_S8_EEELi128ENS_10bfloat16_tEfNS_4arch4Sm80ELb0ELb0ELb0ELb1ELb0ELb1ELb1ELb0EEENS1_21CollectiveEpilogueFwdIS9_NS6_IJNS7_ILi1EEESF_SF_EEESA_SC_Li256ELb1ELb1ELb0ELb0EEENS1_19SingleTileSchedulerILb1ELb0ELb1ELi128EEEEEEEEEvNT_6ParamsE,"",@"SHT_CUDA_INFO"
	.sectionflags	@""
	.align	4


	//----- nvinfo : EIATTR_CUDA_API_VERSION
	.align		4
        /*0000*/ 	.byte	0x04, 0x37
        /*0002*/ 	.short	(.L_144 - .L_143)
.L_143:
        /*0004*/ 	.word	0x00000082


	//----- nvinfo : EIATTR_KPARAM_INFO
	.align		4
.L_144:
        /*0008*/ 	.byte	0x04, 0x17
        /*000a*/ 	.short	(.L_146 - .L_145)
.L_145:
        /*000c*/ 	.word	0x00000000
        /*0010*/ 	.short	0x0000
        /*0012*/ 	.short	0x0000
        /*0014*/ 	.byte	0x00, 0xf0, 0x61, 0x10


	//----- nvinfo : EIATTR_SPARSE_MMA_MASK
	.align		4
.L_146:
        /*0018*/ 	.byte	0x03, 0x50
        /*001a*/ 	.short	0x0000


	//----- nvinfo : EIATTR_MAXREG_COUNT
	.align		4
        /*001c*/ 	.byte	0x03, 0x1b
        /*001e*/ 	.short	0x00ff


	//----- nvinfo : EIATTR_MERCURY_ISA_VERSION
	.align		4
        /*0020*/ 	.byte	0x03, 0x5f
        /*0022*/ 	.short	0x0101


	//----- nvinfo : EIATTR_VRC_CTA_INIT_COUNT
	.align		4
        /*0024*/ 	.byte	0x02, 0x4a
	.zero		1
	.zero		1


	//----- nvinfo : EIATTR_EXIT_INSTR_OFFSETS
	.align		4
        /*0028*/ 	.byte	0x04, 0x1c
        /*002a*/ 	.short	(.L_148 - .L_147)


	//   ....[0]....
.L_147:
        /*002c*/ 	.word	0x00000010


	//----- nvinfo : EIATTR_MAX_THREADS
	.align		4
.L_148:
        /*0030*/ 	.byte	0x04, 0x05
        /*0032*/ 	.short	(.L_150 - .L_149)
.L_149:
        /*0034*/ 	.word	0x00000100
        /*0038*/ 	.word	0x00000001
        /*003c*/ 	.word	0x00000001


	//----- nvinfo : EIATTR_CBANK_PARAM_SIZE
	.align		4
.L_150:
        /*0040*/ 	.byte	0x03, 0x19
        /*0042*/ 	.short	0x0418


	//----- nvinfo : EIATTR_PARAM_CBANK
	.align		4
        /*0044*/ 	.byte	0x04, 0x0a
        /*0046*/ 	.short	(.L_152 - .L_151)
	.align		4
.L_151:
        /*0048*/ 	.word	index@(.nv.constant0._ZN7cutlass13device_kernelIN5flash19enable_sm80_to_sm89INS1_16FlashAttnFwdSm80INS1_25CollectiveMainloopFwdSm80ILi8ELi1ELb1EN4cute5tupleIJNS5_1CILi128EEES8_S8_EEELi128ENS_10bfloat16_tEfNS_4arch4Sm80ELb0ELb0ELb0ELb1ELb0ELb1ELb1ELb0EEENS1_21CollectiveEpilogueFwdIS9_NS6_IJNS7_ILi1EEESF_SF_EEESA_SC_Li256ELb1ELb1ELb0ELb0EEENS1_19SingleTileSchedulerILb1ELb0ELb1ELi128EEEEEEEEEvNT_6ParamsE)
        /*004c*/ 	.short	0x0380
        /*004e*/ 	.short	0x0418


	//----- nvinfo : EIATTR_SW_WAR
	.align		4
.L_152:
        /*0050*/ 	.byte	0x04, 0x36
        /*0052*/ 	.short	(.L_154 - .L_153)
.L_153:
        /*0054*/ 	.word	0x00000008
.L_154:


//--------------------- .nv.info._ZN7cutlass13device_kernelIN5flash19enable_sm80_to_sm89INS1_16FlashAttnFwdSm80INS1_25CollectiveMainloopFwdSm80ILi8ELi1ELb1EN4cute5tupleIJNS5_1CILi128EEENS7_ILi96EEES8_EEELi128ENS_10bfloat16_tEfNS_4arch4Sm80ELb0ELb1ELb0ELb0ELb0ELb0ELb1ELb0EEENS1_21CollectiveEpilogueFwdINS6_IJS8_S8_S9_EEENS6_IJNS7_ILi1EEESH_SH_EEESB_SD_Li256ELb0ELb1ELb0ELb0EEENS1_19SingleTileSchedulerILb0ELb0ELb1ELi128EEEEEEEEEvNT_6ParamsE --------------------------
	.section	.nv.info._ZN7cutlass13device_kernelIN5flash19enable_sm80_to_sm89INS1_16FlashAttnFwdSm80INS1_25CollectiveMainloopFwdSm80ILi8ELi1ELb1EN4cute5tupleIJNS5_1CILi128EEENS7_ILi96EEES8_EEELi128ENS_10bfloat16_tEfNS_4arch4Sm80ELb0ELb1ELb0ELb0ELb0ELb0ELb1ELb0EEENS1_21CollectiveEpilogueFwdINS6_IJS8_S8_S9_EEENS6_IJNS7_ILi1EEESH_SH_EEESB_SD_Li256ELb0ELb1ELb0ELb0EEENS1_19SingleTileSchedulerILb0ELb0ELb1ELi128EEEEEEEEEvNT_6ParamsE,"",@"SHT_CUDA_INFO"
	.sectionflags	@""
	.align	4


	//----- nvinfo : EIATTR_CUDA_API_VERSION
	.align		4
        /*0000*/ 	.byte	0x04, 0x37
        /*0002*/ 	.short	(.L_156 - .L_155)
.L_155:
        /*0004*/ 	.word	0x00000082


	//----- nvinfo : EIATTR_KPARAM_INFO
	.align		4
.L_156:
        /*0008*/ 	.byte	0x04, 0x17
        /*000a*/ 	.short	(.L_158 - .L_157)
.L_157:
        /*000c*/ 	.word	0x00000000
        /*0010*/ 	.short	0x0000
        /*0012*/ 	.short	0x0000
        /*0014*/ 	.byte	0x00, 0xf0, 0x61, 0x10


	//----- nvinfo : EIATTR_SPARSE_MMA_MASK
	.align		4
.L_158:
        /*0018*/ 	.byte	0x03, 0x50
        /*001a*/ 	.short	0x0000


	//----- nvinfo : EIATTR_MAXREG_COUNT
	.align		4
        /*001c*/ 	.byte	0x03, 0x1b
        /*001e*/ 	.short	0x00ff


	//----- nvinfo : EIATTR_MERCURY_ISA_VERSION
	.align		4
        /*0020*/ 	.byte	0x03, 0x5f
        /*0022*/ 	.short	0x0101


	//----- nvinfo : EIATTR_VRC_CTA_INIT_COUNT
	.align		4
        /*0024*/ 	.byte	0x02, 0x4a
	.zero		1
	.zero		1


	//----- nvinfo : EIATTR_EXIT_INSTR_OFFSETS
	.align		4
        /*0028*/ 	.byte	0x04, 0x1c
        /*002a*/ 	.short	(.L_160 - .L_159)


	//   ....[0]....
.L_159:
        /*002c*/ 	.word	0x00000010


	//----- nvinfo : EIATTR_MAX_THREADS
	.align		4
.L_160:
        /*0030*/ 	.byte	0x04, 0x05
        /*0032*/ 	.short	(.L_162 - .L_161)
.L_161:
        /*0034*/ 	.word	0x00000100
        /*0038*/ 	.word	0x00000001
        /*003c*/ 	.word	0x00000001


	//----- nvinfo : EIATTR_CBANK_PARAM_SIZE
	.align		4
.L_162:
        /*0040*/ 	.byte	0x03, 0x19
        /*0042*/ 	.short	0x0418


	//----- nvinfo : EIATTR_PARAM_CBANK
	.align		4
        /*0044*/ 	.byte	0x04, 0x0a
        /*0046*/ 	.short	(.L_164 - .L_163)
	.align		4
.L_163:
        /*0048*/ 	.word	index@(.nv.constant0._ZN7cutlass13device_kernelIN5flash19enable_sm80_to_sm89INS1_16FlashAttnFwdSm80INS1_25CollectiveMainloopFwdSm80ILi8ELi1ELb1EN4cute5tupleIJNS5_1CILi128EEENS7_ILi96EEES8_EEELi128ENS_10bfloat16_tEfNS_4arch4Sm80ELb0ELb1ELb0ELb0ELb0ELb0ELb1ELb0EEENS1_21CollectiveEpilogueFwdINS6_IJS8_S8_S9_EEENS6_IJNS7_ILi1EEESH_SH_EEESB_SD_Li256ELb0ELb1ELb0ELb0EEENS1_19SingleTileSchedulerILb0ELb0ELb1ELi128EEEEEEEEEvNT_6ParamsE)
        /*004c*/ 	.short	0x0380
        /*004e*/ 	.short	0x0418


	//----- nvinfo : EIATTR_SW_WAR
	.align		4
.L_164:
        /*0050*/ 	.byte	0x04, 0x36
        /*0052*/ 	.short	(.L_166 - .L_165)
.L_165:
        /*0054*/ 	.word	0x00000008
.L_166:


//--------------------- .nv.info._ZN7cutlass13device_kernelIN5flash19enable_sm80_to_sm89INS1_16FlashAttnFwdSm80INS1_25CollectiveMainloopFwdSm80ILi8ELi1ELb1EN4cute5tupleIJNS5_1CILi128EEENS7_ILi96EEES8_EEELi128ENS_10bfloat16_tEfNS_4arch4Sm80ELb0ELb1ELb0ELb1ELb0ELb0ELb1ELb0EEENS1_21CollectiveEpilogueFwdINS6_IJS8_S8_S9_EEENS6_IJNS7_ILi1EEESH_SH_EEESB_SD_Li256ELb1ELb1ELb0ELb0EEENS1_19SingleTileSchedulerILb1ELb0ELb1ELi128EEEEEEEEEvNT_6ParamsE --------------------------
	.section	.nv.info._ZN7cutlass13device_kernelIN5flash19enable_sm80_to_sm89INS1_16FlashAttnFwdSm80INS1_25CollectiveMainloopFwdSm80ILi8ELi1ELb1EN4cute5tupleIJNS5_1CILi128EEENS7_ILi96EEES8_EEELi128ENS_10bfloat16_tEfNS_4arch4Sm80ELb0ELb1ELb0ELb1ELb0ELb0ELb1ELb0EEENS1_21CollectiveEpilogueFwdINS6_IJS8_S8_S9_EEENS6_IJNS7_ILi1EEESH_SH_EEESB_SD_Li256ELb1ELb1ELb0ELb0EEENS1_19SingleTileSchedulerILb1ELb0ELb1ELi128EEEEEEEEEvNT_6ParamsE,"",@"SHT_CUDA_INFO"
	.sectionflags	@""
	.align	4


	//----- nvinfo : EIATTR_CUDA_API_VERSION
	.align		4
        /*0000*/ 	.byte	0x04, 0x37
        /*0002*/ 	.short	(.L_168 - .L_167)
.L_167:
        /*0004*/ 	.word	0x00000082


	//----- nvinfo : EIATTR_KPARAM_INFO
	.align		4
.L_168:
        /*0008*/ 	.byte	0x04, 0x17
        /*000a*/ 	.short	(.L_170 - .L_169)
.L_169:
        /*000c*/ 	.word	0x00000000
        /*0010*/ 	.short	0x0000
        /*0012*/ 	.short	0x0000
        /*0014*/ 	.byte	0x00, 0xf0, 0x61, 0x10


	//----- nvinfo : EIATTR_SPARSE_MMA_MASK
	.align		4
.L_170:
        /*0018*/ 	.byte	0x03, 0x50
        /*001a*/ 	.short	0x0000


	//----- nvinfo : EIATTR_MAXREG_COUNT
	.align		4
        /*001c*/ 	.byte	0x03, 0x1b
        /*001e*/ 	.short	0x00ff


	//----- nvinfo : EIATTR_MERCURY_ISA_VERSION
	.align		4
        /*0020*/ 	.byte	0x03, 0x5f
        /*0022*/ 	.short	0x0101


	//----- nvinfo : EIATTR_VRC_CTA_INIT_COUNT
	.align		4
        /*0024*/ 	.byte	0x02, 0x4a
	.zero		1
	.zero		1


	//----- nvinfo : EIATTR_EXIT_INSTR_OFFSETS
	.align		4
        /*0028*/ 	.byte	0x04, 0x1c
        /*002a*/ 	.short	(.L_172 - .L_171)


	//   ....[0]....
.L_171:
        /*002c*/ 	.word	0x00000010


	//----- nvinfo : EIATTR_MAX_THREADS
	.align		4
.L_172:
        /*0030*/ 	.byte	0x04, 0x05
        /*0032*/ 	.short	(.L_174 - .L_173)
.L_173:
        /*0034*/ 	.word	0x00000100
        /*0038*/ 	.word	0x00000001
        /*003c*/ 	.word	0x00000001


	//----- nvinfo : EIATTR_CBANK_PARAM_SIZE
	.align		4
.L_174:
        /*0040*/ 	.byte	0x03, 0x19
        /*0042*/ 	.short	0x0418


	//----- nvinfo : EIATTR_PARAM_CBANK
	.align		4
        /*0044*/ 	.byte	0x04, 0x0a
        /*0046*/ 	.short	(.L_176 - .L_175)
	.align		4
.L_175:
        /*0048*/ 	.word	index@(.nv.constant0._ZN7cutlass13device_kernelIN5flash19enable_sm80_to_sm89INS1_16FlashAttnFwdSm80INS1_25CollectiveMainloopFwdSm80ILi8ELi1ELb1EN4cute5tupleIJNS5_1CILi128EEENS7_ILi96EEES8_EEELi128ENS_10bfloat16_tEfNS_4arch4Sm80ELb0ELb1ELb0ELb1ELb0ELb0ELb1ELb0EEENS1_21CollectiveEpilogueFwdINS6_IJS8_S8_S9_EEENS6_IJNS7_ILi1EEESH_SH_EEESB_SD_Li256ELb1ELb1ELb0ELb0EEENS1_19SingleTileSchedulerILb1ELb0ELb1ELi128EEEEEEEEEvNT_6ParamsE)
        /*004c*/ 	.short	0x0380
        /*004e*/ 	.short	0x0418


	//----- nvinfo : EIATTR_SW_WAR
	.align		4
.L_176:
        /*0050*/ 	.byte	0x04, 0x36
        /*0052*/ 	.short	(.L_178 - .L_177)
.L_177:
        /*0054*/ 	.word	0x00000008
.L_178:


//--------------------- .nv.info._ZN7cutlass13device_kernelIN5flash19enable_sm80_to_sm89INS1_16FlashAttnFwdSm80INS1_25CollectiveMainloopFwdSm80ILi8ELi1ELb1EN4cute5tupleIJNS5_1CILi128EEENS7_ILi96EEES8_EEELi128ENS_10bfloat16_tEfNS_4arch4Sm80ELb0ELb1ELb0ELb1ELb0ELb1ELb1ELb0EEENS1_21CollectiveEpilogueFwdINS6_IJS8_S8_S9_EEENS6_IJNS7_ILi1EEESH_SH_EEESB_SD_Li256ELb1ELb1ELb0ELb0EEENS1_19SingleTileSchedulerILb1ELb0ELb1ELi128EEEEEEEEEvNT_6ParamsE --------------------------
	.section	.nv.info._ZN7cutlass13device_kernelIN5flash19enable_sm80_to_sm89INS1_16FlashAttnFwdSm80INS1_25CollectiveMainloopFwdSm80ILi8ELi1ELb1EN4cute5tupleIJNS5_1CILi128EEENS7_ILi96EEES8_EEELi128ENS_10bfloat16_tEfNS_4arch4Sm80ELb0ELb1ELb0ELb1ELb0ELb1ELb1ELb0EEENS1_21CollectiveEpilogueFwdINS6_IJS8_S8_S9_EEENS6_IJNS7_ILi1EEESH_SH_EEESB_SD_Li256ELb1ELb1ELb0ELb0EEENS1_19SingleTileSchedulerILb1ELb0ELb1ELi128EEEEEEEEEvNT_6ParamsE,"",@"SHT_CUDA_INFO"
	.sectionflags	@""
	.align	4


	//----- nvinfo : EIATTR_CUDA_API_VERSION
	.align		4
        /*0000*/ 	.byte	0x04, 0x37
        /*0002*/ 	.short	(.L_180 - .L_179)
.L_179:
        /*0004*/ 	.word	0x00000082


	//----- nvinfo : EIATTR_KPARAM_INFO
	.align		4
.L_180:
        /*0008*/ 	.byte	0x04, 0x17
        /*000a*/ 	.short	(.L_182 - .L_181)
.L_181:
        /*000c*/ 	.word	0x00000000
        /*0010*/ 	.short	0x0000
        /*0012*/ 	.short	0x0000
        /*0014*/ 	.byte	0x00, 0xf0, 0x61, 0x10


	//----- nvinfo : EIATTR_SPARSE_MMA_MASK
	.align		4
.L_182:
        /*0018*/ 	.byte	0x03, 0x50
        /*001a*/ 	.short	0x0000


	//----- nvinfo : EIATTR_MAXREG_COUNT
	.align		4
        /*001c*/ 	.byte	0x03, 0x1b
        /*001e*/ 	.short	0x00ff


	//----- nvinfo : EIATTR_MERCURY_ISA_VERSION
	.align		4
        /*0020*/ 	.byte	0x03, 0x5f
        /*0022*/ 	.short	0x0101


	//----- nvinfo : EIATTR_VRC_CTA_INIT_COUNT
	.align		4
        /*0024*/ 	.byte	0x02, 0x4a
	.zero		1
	.zero		1


	//----- nvinfo : EIATTR_EXIT_INSTR_OFFSETS
	.align		4
        /*0028*/ 	.byte	0x04, 0x1c
        /*002a*/ 	.short	(.L_184 - .L_183)


	//   ....[0]....
.L_183:
        /*002c*/ 	.word	0x00000010


	//----- nvinfo : EIATTR_MAX_THREADS
	.align		4
.L_184:
        /*0030*/ 	.byte	0x04, 0x05
        /*0032*/ 	.short	(.L_186 - .L_185)
.L_185:
        /*0034*/ 	.word	0x00000100
        /*0038*/ 	.word	0x00000001
        /*003c*/ 	.word	0x00000001


	//----- nvinfo : EIATTR_CBANK_PARAM_SIZE
	.align		4
.L_186:
        /*0040*/ 	.byte	0x03, 0x19
        /*0042*/ 	.short	0x0418


	//----- nvinfo : EIATTR_PARAM_CBANK
	.align		4
        /*0044*/ 	.byte	0x04, 0x0a
        /*0046*/ 	.short	(.L_188 - .L_187)
	.align		4
.L_187:
        /*0048*/ 	.word	index@(.nv.constant0._ZN7cutlass13device_kernelIN5flash19enable_sm80_to_sm89INS1_16FlashAttnFwdSm80INS1_25CollectiveMainloopFwdSm80ILi8ELi1ELb1EN4cute5tupleIJNS5_1CILi128EEENS7_ILi96EEES8_EEELi128ENS_10bfloat16_tEfNS_4arch4Sm80ELb0ELb1ELb0ELb1ELb0ELb1ELb1ELb0EEENS1_21CollectiveEpilogueFwdINS6_IJS8_S8_S9_EEENS6_IJNS7_ILi1EEESH_SH_EEESB_SD_Li256ELb1ELb1ELb0ELb0EEENS1_19SingleTileSchedulerILb1ELb0ELb1ELi128EEEEEEEEEvNT_6ParamsE)
        /*004c*/ 	.short	0x0380
        /*004e*/ 	.short	0x0418


	//----- nvinfo : EIATTR_SW_WAR
	.align		4
.L_188:
        /*0050*/ 	.byte	0x04, 0x36
        /*0052*/ 	.short	(.L_190 - .L_189)
.L_189:
        /*0054*/ 	.word	0x00000008
.L_190:


//--------------------- .nv.info._ZN7cutlass13device_kernelIN5flash19enable_sm80_to_sm89INS1_16FlashAttnFwdSm80INS1_25CollectiveMainloopFwdSm80ILi8ELi1ELb1EN4cute5tupleIJNS5_1CILi128EEES8_S8_EEELi128ENS_10bfloat16_tEfNS_4arch4Sm80ELb1ELb0ELb0ELb0ELb0ELb0ELb1ELb0EEENS1_21CollectiveEpilogueFwdIS9_NS6_IJNS7_ILi1EEESF_SF_EEESA_SC_Li256ELb0ELb1ELb0ELb0EEENS1_30DynamicPersistentTileSchedulerILi256ELi256ELb0ELb1ELb0EEEEEEEEEvNT_6ParamsE --------------------------
	.section	.nv.info._ZN7cutlass13device_kernelIN5flash19enable_sm80_to_sm89INS1_16FlashAttnFwdSm80INS1_25CollectiveMainloopFwdSm80ILi8ELi1ELb1EN4cute5tupleIJNS5_1CILi128EEES8_S8_EEELi128ENS_10bfloat16_tEfNS_4arch4Sm80ELb1ELb0ELb0ELb0ELb0ELb0ELb1ELb0EEENS1_21CollectiveEpilogueFwdIS9_NS6_IJNS7_ILi1EEESF_SF_EEESA_SC_Li256ELb0ELb1ELb0ELb0EEENS1_30DynamicPersistentTileSchedulerILi256ELi256ELb0ELb1ELb0EEEEEEEEEvNT_6ParamsE,"",@"SHT_CUDA_INFO"
	.sectionflags	@""
	.align	4


	//----- nvinfo : EIATTR_CUDA_API_VERSION
	.align		4
        /*0000*/ 	.byte	0x04, 0x37
        /*0002*/ 	.short	(.L_192 - .L_191)
.L_191:
        /*0004*/ 	.word	0x00000082


	//----- nvinfo : EIATTR_KPARAM_INFO
	.align		4
.L_192:
        /*0008*/ 	.byte	0x04, 0x17
        /*000a*/ 	.short	(.L_194 - .L_193)
.L_193:
        /*000c*/ 	.word	0x00000000
        /*0010*/ 	.short	0x0000
        /*0012*/ 	.short	0x0000
        /*0014*/ 	.byte	0x00, 0xf0, 0xa1, 0x10


	//----- nvinfo : EIATTR_SPARSE_MMA_MASK
	.align		4
.L_194:
        /*0018*/ 	.byte	0x03, 0x50
        /*001a*/ 	.short	0x0000


	//----- nvinfo : EIATTR_MAXREG_COUNT
	.align		4
        /*001c*/ 	.byte	0x03, 0x1b
        /*001e*/ 	.short	0x00ff


	//----- nvinfo : EIATTR_MERCURY_ISA_VERSION
	.align		4
        /*0020*/ 	.byte	0x03, 0x5f
        /*0022*/ 	.short	0x0101


	//----- nvinfo : EIATTR_VRC_CTA_INIT_COUNT
	.align		4
        /*0024*/ 	.byte	0x02, 0x4a
	.zero		1
	.zero		1


	//----- nvinfo : EIATTR_EXIT_INSTR_OFFSETS
	.align		4
        /*0028*/ 	.byte	0x04, 0x1c
        /*002a*/ 	.short	(.L_196 - .L_195)


	//   ....[0]....
.L_195:
        /*002c*/ 	.word	0x00000010


	//----- nvinfo : EIATTR_MAX_THREADS
	.align		4
.L_196:
        /*0030*/ 	.byte	0x04, 0x05
        /*0032*/ 	.short	(.L_198 - .L_197)
.L_197:
        /*0034*/ 	.word	0x00000100
        /*0038*/ 	.word	0x00000001
        /*003c*/ 	.word	0x00000001


	//----- nvinfo : EIATTR_CBANK_PARAM_SIZE
	.align		4
.L_198:
        /*0040*/ 	.byte	0x03, 0x19
        /*0042*/ 	.short	0x0428


	//----- nvinfo : EIATTR_PARAM_CBANK
	.align		4
        /*0044*/ 	.byte	0x04, 0x0a
        /*0046*/ 	.short	(.L_200 - .L_199)
	.align		4
.L_199:
        /*0048*/ 	.word	index@(.nv.constant0._ZN7cutlass13device_kernelIN5flash19enable_sm80_to_sm89INS1_16FlashAttnFwdSm80INS1_25CollectiveMainloopFwdSm80ILi8ELi1ELb1EN4cute5tupleIJNS5_1CILi128EEES8_S8_EEELi128ENS_10bfloat16_tEfNS_4arch4Sm80ELb1ELb0ELb0ELb0ELb0ELb0ELb1ELb0EEENS1_21CollectiveEpilogueFwdIS9_NS6_IJNS7_ILi1EEESF_SF_EEESA_SC_Li256ELb0ELb1ELb0ELb0EEENS1_30DynamicPersistentTileSchedulerILi256ELi256ELb0ELb1ELb0EEEEEEEEEvNT_6ParamsE)
        /*004c*/ 	.short	0x0380
        /*004e*/ 	.short	0x0428


	//----- nvinfo : EIATTR_SW_WAR
	.align		4
.L_200:
        /*0050*/ 	.byte	0x04, 0x36
        /*0052*/ 	.short	(.L_202 - .L_201)
.L_201:
        /*0054*/ 	.word	0x00000008
.L_202:


//--------------------- .nv.info._ZN7cutlass13device_kernelIN5flash19enable_sm80_to_sm89INS1_16FlashAttnFwdSm80INS1_25CollectiveMainloopFwdSm80ILi8ELi1ELb1EN4cute5tupleIJNS5_1CILi128EEES8_S8_EEELi128ENS_10bfloat16_tEfNS_4arch4Sm80ELb1ELb0ELb0ELb1ELb0ELb0ELb1ELb0EEENS1_21CollectiveEpilogueFwdIS9_NS6_IJNS7_ILi1EEESF_SF_EEESA_SC_Li256ELb1ELb1ELb0ELb0EEENS1_19SingleTileSchedulerILb1ELb0ELb1ELi128EEEEEEEEEvNT_6ParamsE --------------------------
	.section	.nv.info._ZN7cutlass13device_kernelIN5flash19enable_sm80_to_sm89INS1_16FlashAttnFwdSm80INS1_25CollectiveMainloopFwdSm80ILi8ELi1ELb1EN4cute5tupleIJNS5_1CILi128EEES8_S8_EEELi128ENS_10bfloat16_tEfNS_4arch4Sm80ELb1ELb0ELb0ELb1ELb0ELb0ELb1ELb0EEENS1_21CollectiveEpilogueFwdIS9_NS6_IJNS7_ILi1EEESF_SF_EEESA_SC_Li256ELb1ELb1ELb0ELb0EEENS1_19SingleTileSchedulerILb1ELb0ELb1ELi128EEEEEEEEEvNT_6ParamsE,"",@"SHT_CUDA_INFO"
	.sectionflags	@""
	.align	4


	//----- nvinfo : EIATTR_CUDA_API_VERSION
	.align		4
        /*0000*/ 	.byte	0x04, 0x37
        /*0002*/ 	.short	(.L_204 - .L_203)
.L_203:
        /*0004*/ 	.word	0x00000082


	//----- nvinfo : EIATTR_KPARAM_INFO
	.align		4
.L_204:
        /*0008*/ 	.byte	0x04, 0x17
        /*000a*/ 	.short	(.L_206 - .L_205)
.L_205:
        /*000c*/ 	.word	0x00000000
        /*0010*/ 	.short	0x0000
        /*0012*/ 	.short	0x0000
        /*0014*/ 	.byte	0x00, 0xf0, 0x61, 0x10


	//----- nvinfo : EIATTR_SPARSE_MMA_MASK
	.align		4
.L_206:
        /*0018*/ 	.byte	0x03, 0x50
        /*001a*/ 	.short	0x0000


	//----- nvinfo : EIATTR_MAXREG_COUNT
	.align		4
        /*001c*/ 	.byte	0x03, 0x1b
        /*001e*/ 	.short	0x00ff


	//----- nvinfo : EIATTR_MERCURY_ISA_VERSION
	.align		4
        /*0020*/ 	.byte	0x03, 0x5f
        /*0022*/ 	.short	0x0101


	//----- nvinfo : EIATTR_VRC_CTA_INIT_COUNT
	.align		4
        /*0024*/ 	.byte	0x02, 0x4a
	.zero		1
	.zero		1


	//----- nvinfo : EIATTR_EXIT_INSTR_OFFSETS
	.align		4
        /*0028*/ 	.byte	0x04, 0x1c
        /*002a*/ 	.short	(.L_208 - .L_207)


	//   ....[0]....
.L_207:
        /*002c*/ 	.word	0x00000010


	//----- nvinfo : EIATTR_MAX_THREADS
	.align		4
.L_208:
        /*0030*/ 	.byte	0x04, 0x05
        /*0032*/ 	.short	(.L_210 - .L_209)
.L_209:
        /*0034*/ 	.word	0x00000100
        /*0038*/ 	.word	0x00000001
        /*003c*/ 	.word	0x00000001


	//----- nvinfo : EIATTR_CBANK_PARAM_SIZE
	.align		4
.L_210:
        /*0040*/ 	.byte	0x03, 0x19
        /*0042*/ 	.short	0x0418


	//----- nvinfo : EIATTR_PARAM_CBANK
	.align		4
        /*0044*/ 	.byte	0x04, 0x0a
        /*0046*/ 	.short	(.L_212 - .L_211)
	.align		4
.L_211:
        /*0048*/ 	.word	index@(.nv.constant0._ZN7cutlass13device_kernelIN5flash19enable_sm80_to_sm89INS1_16FlashAttnFwdSm80INS1_25CollectiveMainloopFwdSm80ILi8ELi1ELb1EN4cute5tupleIJNS5_1CILi128EEES8_S8_EEELi128ENS_10bfloat16_tEfNS_4arch4Sm80ELb1ELb0ELb0ELb1ELb0ELb0ELb1ELb0EEENS1_21CollectiveEpilogueFwdIS9_NS6_IJNS7_ILi1EEESF_SF_EEESA_SC_Li256ELb1ELb1ELb0ELb0EEENS1_19SingleTileSchedulerILb1ELb0ELb1ELi128EEEEEEEEEvNT_6ParamsE)
        /*004c*/ 	.short	0x0380
        /*004e*/ 	.short	0x0418


	//----- nvinfo : EIATTR_SW_WAR
	.align		4
.L_212:
        /*0050*/ 	.byte	0x04, 0x36
        /*0052*/ 	.short	(.L_214 - .L_213)
.L_213:
        /*0054*/ 	.word	0x00000008
.L_214:


//--------------------- .nv.info._ZN7cutlass13device_kernelIN5flash19enable_sm80_to_sm89INS1_16FlashAttnFwdSm80INS1_25CollectiveMainloopFwdSm80ILi8ELi1ELb1EN4cute5tupleIJNS5_1CILi128EEES8_S8_EEELi128ENS_10bfloat16_tEfNS_4arch4Sm80ELb1ELb0ELb0ELb1ELb0ELb1ELb1ELb0EEENS1_21CollectiveEpilogueFwdIS9_NS6_IJNS7_ILi1EEESF_SF_EEESA_SC_Li256ELb1ELb1ELb0ELb0EEENS1_19SingleTileSchedulerILb1ELb0ELb1ELi128EEEEEEEEEvNT_6ParamsE --------------------------
	.section	.nv.info._ZN7cutlass13device_kernelIN5flash19enable_sm80_to_sm89INS1_16FlashAttnFwdSm80INS1_25CollectiveMainloopFwdSm80ILi8ELi1ELb1EN4cute5tupleIJNS5_1CILi128EEES8_S8_EEELi128ENS_10bfloat16_tEfNS_4arch4Sm80ELb1ELb0ELb0ELb1ELb0ELb1ELb1ELb0EEENS1_21CollectiveEpilogueFwdIS9_NS6_IJNS7_ILi1EEESF_SF_EEESA_SC_Li256ELb1ELb1ELb0ELb0EEENS1_19SingleTileSchedulerILb1ELb0ELb1ELi128EEEEEEEEEvNT_6ParamsE,"",@"SHT_CUDA_INFO"
	.sectionflags	@""
	.align	4


	//----- nvinfo : EIATTR_CUDA_API_VERSION
	.align		4
        /*0000*/ 	.byte	0x04, 0x37
        /*0002*/ 	.short	(.L_216 - .L_215)
.L_215:
        /*0004*/ 	.word	0x00000082


	//----- nvinfo : EIATTR_KPARAM_INFO
	.align		4
.L_216:
        /*0008*/ 	.byte	0x04, 0x17
        /*000a*/ 	.short	(.L_218 - .L_217)
.L_217:
        /*000c*/ 	.word	0x00000000
        /*0010*/ 	.short	0x0000
        /*0012*/ 	.short	0x0000
        /*0014*/ 	.byte	0x00, 0xf0, 0x61, 0x10


	//----- nvinfo : EIATTR_SPARSE_MMA_MASK
	.align		4
.L_218:
        /*0018*/ 	.byte	0x03, 0x50
        /*001a*/ 	.short	0x0000


	//----- nvinfo : EIATTR_MAXREG_COUNT
	.align		4
        /*001c*/ 	.byte	0x03, 0x1b
        /*001e*/ 	.short	0x00ff


	//----- nvinfo : EIATTR_MERCURY_ISA_VERSION
	.align		4
        /*0020*/ 	.byte	0x03, 0x5f
        /*0022*/ 	.short	0x0101


	//----- nvinfo : EIATTR_VRC_CTA_INIT_COUNT
	.align		4
        /*0024*/ 	.byte	0x02, 0x4a
	.zero		1
	.zero		1


	//----- nvinfo : EIATTR_EXIT_INSTR_OFFSETS
	.align		4
        /*0028*/ 	.byte	0x04, 0x1c
        /*002a*/ 	.short	(.L_220 - .L_219)


	//   ....[0]....
.L_219:
        /*002c*/ 	.word	0x00000010


	//----- nvinfo : EIATTR_MAX_THREADS
	.align		4
.L_220:
        /*0030*/ 	.byte	0x04, 0x05
        /*0032*/ 	.short	(.L_222 - .L_221)
.L_221:
        /*0034*/ 	.word	0x00000100
        /*0038*/ 	.word	0x00000001
        /*003c*/ 	.word	0x00000001


	//----- nvinfo : EIATTR_CBANK_PARAM_SIZE
	.align		4
.L_222:
        /*0040*/ 	.byte	0x03, 0x19
        /*0042*/ 	.short	0x0418


	//----- nvinfo : EIATTR_PARAM_CBANK
	.align		4
        /*0044*/ 	.byte	0x04, 0x0a
        /*0046*/ 	.short	(.L_224 - .L_223)
	.align		4
.L_223:
        /*0048*/ 	.word	index@(.nv.constant0._ZN7cutlass13device_kernelIN5flash19enable_sm80_to_sm89INS1_16FlashAttnFwdSm80INS1_25CollectiveMainloopFwdSm80ILi8ELi1ELb1EN4cute5tupleIJNS5_1CILi128EEES8_S8_EEELi128ENS_10bfloat16_tEfNS_4arch4Sm80ELb1ELb0ELb0ELb1ELb0ELb1ELb1ELb0EEENS1_21CollectiveEpilogueFwdIS9_NS6_IJNS7_ILi1EEESF_SF_EEESA_SC_Li256ELb1ELb1ELb0ELb0EEENS1_19SingleTileSchedulerILb1ELb0ELb1ELi128EEEEEEEEEvNT_6ParamsE)
        /*004c*/ 	.short	0x0380
        /*004e*/ 	.short	0x0418


	//----- nvinfo : EIATTR_SW_WAR
	.align		4
.L_224:
        /*0050*/ 	.byte	0x04, 0x36
        /*0052*/ 	.short	(.L_226 - .L_225)
.L_225:
        /*0054*/ 	.word	0x00000008
.L_226:


//--------------------- .nv.info._ZN7cutlass13device_kernelIN5flash19enable_sm80_to_sm89INS1_16FlashAttnFwdSm80INS1_25CollectiveMainloopFwdSm80ILi4ELi1ELb0EN4cute5tupleIJNS5_1CILi128EEENS7_ILi64EEES8_EEELi128ENS_10bfloat16_tEfNS_4arch4Sm80ELb0ELb0ELb0ELb0ELb0ELb0ELb1ELb0EEENS1_21CollectiveEpilogueFwdINS6_IJS8_S8_S9_EEENS6_IJNS7_ILi1EEESH_SH_EEESB_SD_Li128ELb0ELb1ELb0ELb0EEENS1_19SingleTileSchedulerILb0ELb0ELb1ELi128EEEEEEEEEvNT_6ParamsE --------------------------
	.section	.nv.info._ZN7cutlass13device_kernelIN5flash19enable_sm80_to_sm89INS1_16FlashAttnFwdSm80INS1_25CollectiveMainloopFwdSm80ILi4ELi1ELb0EN4cute5tupleIJNS5_1CILi128EEENS7_ILi64EEES8_EEELi128ENS_10bfloat16_tEfNS_4arch4Sm80ELb0ELb0ELb0ELb0ELb0ELb0ELb1ELb0EEENS1_21CollectiveEpilogueFwdINS6_IJS8_S8_S9_EEENS6_IJNS7_ILi1EEESH_SH_EEESB_SD_Li128ELb0ELb1ELb0ELb0EEENS1_19SingleTileSchedulerILb0ELb0ELb1ELi128EEEEEEEEEvNT_6ParamsE,"",@"SHT_CUDA_INFO"
	.sectionflags	@""
	.align	4


	//----- nvinfo : EIATTR_CUDA_API_VERSION
	.align		4
        /*0000*/ 	.byte	0x04, 0x37
        /*0002*/ 	.short	(.L_228 - .L_227)
.L_227:
        /*0004*/ 	.word	0x00000082


	//----- nvinfo : EIATTR_KPARAM_INFO
	.align		4
.L_228:
        /*0008*/ 	.byte	0x04, 0x17
        /*000a*/ 	.short	(.L_230 - .L_229)
.L_229:
        /*000c*/ 	.word	0x00000000
        /*0010*/ 	.short	0x0000
        /*0012*/ 	.short	0x0000
        /*0014*/ 	.byte	0x00, 0xf0, 0x61, 0x10


	//----- nvinfo : EIATTR_SPARSE_MMA_MASK
	.align		4
.L_230:
        /*0018*/ 	.byte	0x03, 0x50
        /*001a*/ 	.short	0x0000


	//----- nvinfo : EIATTR_MAXREG_COUNT
	.align		4
        /*001c*/ 	.byte	0x03, 0x1b
        /*001e*/ 	.short	0x00ff


	//----- nvinfo : EIATTR_MERCURY_ISA_VERSION
	.align		4
        /*0020*/ 	.byte	0x03, 0x5f
        /*0022*/ 	.short	0x0101


	//----- nvinfo : EIATTR_VRC_CTA_INIT_COUNT
	.align		4
        /*0024*/ 	.byte	0x02, 0x4a
	.zero		1
	.zero		1


	//----- nvinfo : EIATTR_EXIT_INSTR_OFFSETS
	.align		4
        /*0028*/ 	.byte	0x04, 0x1c
        /*002a*/ 	.short	(.L_232 - .L_231)


	//   ....[0]....
.L_231:
        /*002c*/ 	.word	0x00000010


	//----- nvinfo : EIATTR_MAX_THREADS
	.align		4
.L_232:
        /*0030*/ 	.byte	0x04, 0x05
        /*0032*/ 	.short	(.L_234 - .L_233)
.L_233:
        /*0034*/ 	.word	0x00000080
        /*0038*/ 	.word	0x00000001
        /*003c*/ 	.word	0x00000001


	//----- nvinfo : EIATTR_CBANK_PARAM_SIZE
	.align		4
.L_234:
        /*0040*/ 	.byte	0x03, 0x19
        /*0042*/ 	.short	0x0418


	//----- nvinfo : EIATTR_PARAM_CBANK
	.align		4
        /*0044*/ 	.byte	0x04, 0x0a
        /*0046*/ 	.short	(.L_236 - .L_235)
	.align		4
.L_235:
        /*0048*/ 	.word	index@(.nv.constant0._ZN7cutlass13device_kernelIN5flash19enable_sm80_to_sm89INS1_16FlashAttnFwdSm80INS1_25CollectiveMainloopFwdSm80ILi4ELi1ELb0EN4cute5tupleIJNS5_1CILi128EEENS7_ILi64EEES8_EEELi128ENS_10bfloat16_tEfNS_4arch4Sm80ELb0ELb0ELb0ELb0ELb0ELb0ELb1ELb0EEENS1_21CollectiveEpilogueFwdINS6_IJS8_S8_S9_EEENS6_IJNS7_ILi1EEESH_SH_EEESB_SD_Li128ELb0ELb1ELb0ELb0EEENS1_19SingleTileSchedulerILb0ELb0ELb1ELi128EEEEEEEEEvNT_6ParamsE)
        /*004c*/ 	.short	0x0380
        /*004e*/ 	.short	0x0418


	//----- nvinfo : EIATTR_SW_WAR
	.align		4
.L_236:
        /*0050*/ 	.byte	0x04, 0x36
        /*0052*/ 	.short	(.L_238 - .L_237)
.L_237:
        /*0054*/ 	.word	0x00000008
.L_238:


//--------------------- .nv.info._ZN7cutlass13device_kernelIN5flash19enable_sm80_to_sm89INS1_16FlashAttnFwdSm80INS1_25CollectiveMainloopFwdSm80ILi4ELi1ELb0EN4cute5tupleIJNS5_1CILi128EEENS7_ILi64EEES8_EEELi128ENS_10bfloat16_tEfNS_4arch4Sm80ELb0ELb0ELb0ELb1ELb0ELb0ELb1ELb0EEENS1_21CollectiveEpilogueFwdINS6_IJS8_S8_S9_EEENS6_IJNS7_ILi1EEESH_SH_EEESB_SD_Li128ELb1ELb1ELb0ELb0EEENS1_19SingleTileSchedulerILb1ELb0ELb1ELi128EEEEEEEEEvNT_6ParamsE --------------------------
	.section	.nv.info._ZN7cutlass13device_kernelIN5flash19enable_sm80_to_sm89INS1_16FlashAttnFwdSm80INS1_25CollectiveMainloopFwdSm80ILi4ELi1ELb0EN4cute5tupleIJNS5_1CILi128EEENS7_ILi64EEES8_EEELi128ENS_10bfloat16_tEfNS_4arch4Sm80ELb0ELb0ELb0ELb1ELb0ELb0ELb1ELb0EEENS1_21CollectiveEpilogueFwdINS6_IJS8_S8_S9_EEENS6_IJNS7_ILi1EEESH_SH_EEESB_SD_Li128ELb1ELb1ELb0ELb0EEENS1_19SingleTileSchedulerILb1ELb0ELb1ELi128EEEEEEEEEvNT_6ParamsE,"",@"SHT_CUDA_INFO"
	.sectionflags	@""
	.align	4


	//----- nvinfo : EIATTR_CUDA_API_VERSION
	.align		4
        /*0000*/ 	.byte	0x04, 0x37
        /*0002*/ 	.short	(.L_240 - .L_239)
.L_239:
        /*0004*/ 	.word	0x00000082


	//----- nvinfo : EIATTR_KPARAM_INFO
	.align		4
.L_240:
        /*0008*/ 	.byte	0x04, 0x17
        /*000a*/ 	.short	(.L_242 - .L_241)
.L_241:
        /*000c*/ 	.word	0x00000000
        /*0010*/ 	.short	0x0000
        /*0012*/ 	.short	0x0000
        /*0014*/ 	.byte	0x00, 0xf0, 0x61, 0x10


	//----- nvinfo : EIATTR_SPARSE_MMA_MASK
	.align		4
.L_242:
        /*0018*/ 	.byte	0x03, 0x50
        /*001a*/ 	.short	0x0000


	//----- nvinfo : EIATTR_MAXREG_COUNT
	.align		4
        /*001c*/ 	.byte	0x03, 0x1b
        /*001e*/ 	.short	0x00ff


	//----- nvinfo : EIATTR_MERCURY_ISA_VERSION
	.align		4
        /*0020*/ 	.byte	0x03, 0x5f
        /*0022*/ 	.short	0x0101


	//----- nvinfo : EIATTR_VRC_CTA_INIT_COUNT
	.align		4
        /*0024*/ 	.byte	0x02, 0x4a
	.zero		1
	.zero		1


	//----- nvinfo : EIATTR_EXIT_INSTR_OFFSETS
	.align		4
        /*0028*/ 	.byte	0x04, 0x1c
        /*002a*/ 	.short	(.L_244 - .L_243)


	//   ....[0]....
.L_243:
        /*002c*/ 	.word	0x00000010


	//----- nvinfo : EIATTR_MAX_THREADS
	.align		4
.L_244:
        /*0030*/ 	.byte	0x04, 0x05
        /*0032*/ 	.short	(.L_246 - .L_245)
.L_245:
        /*0034*/ 	.word	0x00000080
        /*0038*/ 	.word	0x00000001
        /*003c*/ 	.word	0x00000001


	//----- nvinfo : EIATTR_CBANK_PARAM_SIZE
	.align		4
.L_246:
        /*0040*/ 	.byte	0x03, 0x19
        /*0042*/ 	.short	0x0418


	//----- nvinfo : EIATTR_PARAM_CBANK
	.align		4
        /*0044*/ 	.byte	0x04, 0x0a
        /*0046*/ 	.short	(.L_248 - .L_247)
	.align		4
.L_247:
        /*0048*/ 	.word	index@(.nv.constant0._ZN7cutlass13device_kernelIN5flash19enable_sm80_to_sm89INS1_16FlashAttnFwdSm80INS1_25CollectiveMainloopFwdSm80ILi4ELi1ELb0EN4cute5tupleIJNS5_1CILi128EEENS7_ILi64EEES8_EEELi128ENS_10bfloat16_tEfNS_4arch4Sm80ELb0ELb0ELb0ELb1ELb0ELb0ELb1ELb0EEENS1_21CollectiveEpilogueFwdINS6_IJS8_S8_S9_EEENS6_IJNS7_ILi1EEESH_SH_EEESB_SD_Li128ELb1ELb1ELb0ELb0EEENS1_19SingleTileSchedulerILb1ELb0ELb1ELi128EEEEEEEEEvNT_6ParamsE)
        /*004c*/ 	.short	0x0380
        /*004e*/ 	.short	0x0418


	//----- nvinfo : EIATTR_SW_WAR
	.align		4
.L_248:
        /*0050*/ 	.byte	0x04, 0x36
        /*0052*/ 	.short	(.L_250 - .L_249)
.L_249:
        /*0054*/ 	.word	0x00000008
.L_250:


//--------------------- .nv.info._ZN7cutlass13device_kernelIN5flash19enable_sm80_to_sm89INS1_16FlashAttnFwdSm80INS1_25CollectiveMainloopFwdSm80ILi4ELi1ELb0EN4cute5tupleIJNS5_1CILi128EEENS7_ILi64EEES8_EEELi128ENS_10bfloat16_tEfNS_4arch4Sm80ELb0ELb0ELb0ELb1ELb0ELb1ELb1ELb0EEENS1_21CollectiveEpilogueFwdINS6_IJS8_S8_S9_EEENS6_IJNS7_ILi1EEESH_SH_EEESB_SD_Li128ELb1ELb1ELb0ELb0EEENS1_19SingleTileSchedulerILb1ELb0ELb1ELi128EEEEEEEEEvNT_6ParamsE --------------------------
	.section	.nv.info._ZN7cutlass13device_kernelIN5flash19enable_sm80_to_sm89INS1_16FlashAttnFwdSm80INS1_25CollectiveMainloopFwdSm80ILi4ELi1ELb0EN4cute5tupleIJNS5_1CILi128EEENS7_ILi64EEES8_EEELi128ENS_10bfloat16_tEfNS_4arch4Sm80ELb0ELb0ELb0ELb1ELb0ELb1ELb1ELb0EEENS1_21CollectiveEpilogueFwdINS6_IJS8_S8_S9_EEENS6_IJNS7_ILi1EEESH_SH_EEESB_SD_Li128ELb1ELb1ELb0ELb0EEENS1_19SingleTileSchedulerILb1ELb0ELb1ELi128EEEEEEEEEvNT_6ParamsE,"",@"SHT_CUDA_INFO"
	.sectionflags	@""
	.align	4


	//----- nvinfo : EIATTR_CUDA_API_VERSION
	.align		4
        /*0000*/ 	.byte	0x04, 0x37
        /*0002*/ 	.short	(.L_252 - .L_251)
.L_251:
        /*0004*/ 	.word	0x00000082


	//----- nvinfo : EIATTR_KPARAM_INFO
	.align		4
.L_252:
        /*0008*/ 	.byte	0x04, 0x17
        /*000a*/ 	.short	(.L_254 - .L_253)
.L_253:
        /*000c*/ 	.word	0x00000000
        /*0010*/ 	.short	0x0000
        /*0012*/ 	.short	0x0000
        /*0014*/ 	.byte	0x00, 0xf0, 0x61, 0x10


	//----- nvinfo : EIATTR_SPARSE_MMA_MASK
	.align		4
.L_254:
        /*0018*/ 	.byte	0x03, 0x50
        /*001a*/ 	.short	0x0000


	//----- nvinfo : EIATTR_MAXREG_COUNT
	.align		4
        /*001c*/ 	.byte	0x03, 0x1b
        /*001e*/ 	.short	0x00ff


	//----- nvinfo : EIATTR_MERCURY_ISA_VERSION
	.align		4
        /*0020*/ 	.byte	0x03, 0x5f
        /*0022*/ 	.short	0x0101


	//----- nvinfo : EIATTR_VRC_CTA_INIT_COUNT
	.align		4
        /*0024*/ 	.byte	0x02, 0x4a
	.zero		1
	.zero		1


	//----- nvinfo : EIATTR_EXIT_INSTR_OFFSETS
	.align		4
        /*0028*/ 	.byte	0x04, 0x1c
        /*002a*/ 	.short	(.L_256 - .L_255)


	//   ....[0]....
.L_255:
        /*002c*/ 	.word	0x00000010


	//----- nvinfo : EIATTR_MAX_THREADS
	.align		4
.L_256:
        /*0030*/ 	.byte	0x04, 0x05
        /*0032*/ 	.short	(.L_258 - .L_257)
.L_257:
        /*0034*/ 	.word	0x00000080
        /*0038*/ 	.word	0x00000001
        /*003c*/ 	.word	0x00000001


	//----- nvinfo : EIATTR_CBANK_PARAM_SIZE
	.align		4
.L_258:
        /*0040*/ 	.byte	0x03, 0x19
        /*0042*/ 	.short	0x0418


	//----- nvinfo : EIATTR_PARAM_CBANK
	.align		4
        /*0044*/ 	.byte	0x04, 0x0a
        /*0046*/ 	.short	(.L_260 - .L_259)
	.align		4
.L_259:
        /*0048*/ 	.word	index@(.nv.constant0._ZN7cutlass13device_kernelIN5flash19enable_sm80_to_sm89INS1_16FlashAttnFwdSm80INS1_25CollectiveMainloopFwdSm80ILi4ELi1ELb0EN4cute5tupleIJNS5_1CILi128EEENS7_ILi64EEES8_EEELi128ENS_10bfloat16_tEfNS_4arch4Sm80ELb0ELb0ELb0ELb1ELb0ELb1ELb1ELb0EEENS1_21CollectiveEpilogueFwdINS6_IJS8_S8_S9_EEENS6_IJNS7_ILi1EEESH_SH_EEESB_SD_Li128ELb1ELb1ELb0ELb0EEENS1_19SingleTileSchedulerILb1ELb0ELb1ELi128EEEEEEEEEvNT_6ParamsE)
        /*004c*/ 	.short	0x0380
        /*004e*/ 	.short	0x0418


	//----- nvinfo : EIATTR_SW_WAR
	.align		4
.L_260:
        /*0050*/ 	.byte	0x04, 0x36
        /*0052*/ 	.short	(.L_262 - .L_261)
.L_261:
        /*0054*/ 	.word	0x00000008
.L_262:


//--------------------- .nv.info._ZN7cutlass13device_kernelIN5flash19enable_sm80_to_sm89INS1_16FlashAttnFwdSm80INS1_25CollectiveMainloopFwdSm80ILi4ELi1ELb0EN4cute5tupleIJNS5_1CILi128EEENS7_ILi48EEES8_EEELi128ENS_10bfloat16_tEfNS_4arch4Sm80ELb0ELb1ELb0ELb0ELb0ELb0ELb1ELb0EEENS1_21CollectiveEpilogueFwdINS6_IJS8_S8_S9_EEENS6_IJNS7_ILi1EEESH_SH_EEESB_SD_Li128ELb0ELb1ELb0ELb0EEENS1_19SingleTileSchedulerILb0ELb0ELb1ELi128EEEEEEEEEvNT_6ParamsE --------------------------
	.section	.nv.info._ZN7cutlass13device_kernelIN5flash19enable_sm80_to_sm89INS1_16FlashAttnFwdSm80INS1_25CollectiveMainloopFwdSm80ILi4ELi1ELb0EN4cute5tupleIJNS5_1CILi128EEENS7_ILi48EEES8_EEELi128ENS_10bfloat16_tEfNS_4arch4Sm80ELb0ELb1ELb0ELb0ELb0ELb0ELb1ELb0EEENS1_21CollectiveEpilogueFwdINS6_IJS8_S8_S9_EEENS6_IJNS7_ILi1EEESH_SH_EEESB_SD_Li128ELb0ELb1ELb0ELb0EEENS1_19SingleTileSchedulerILb0ELb0ELb1ELi128EEEEEEEEEvNT_6ParamsE,"",@"SHT_CUDA_INFO"
	.sectionflags	@""
	.align	4


	//----- nvinfo : EIATTR_CUDA_API_VERSION
	.align		4
        /*0000*/ 	.byte	0x04, 0x37
        /*0002*/ 	.short	(.L_264 - .L_263)
.L_263:
        /*0004*/ 	.word	0x00000082


	//----- nvinfo : EIATTR_KPARAM_INFO
	.align		4
.L_264:
        /*0008*/ 	.byte	0x04, 0x17
        /*000a*/ 	.short	(.L_266 - .L_265)
.L_265:
        /*000c*/ 	.word	0x00000000
        /*0010*/ 	.short	0x0000
        /*0012*/ 	.short	0x0000
        /*0014*/ 	.byte	0x00, 0xf0, 0x61, 0x10


	//----- nvinfo : EIATTR_SPARSE_MMA_MASK
	.align		4
.L_266:
        /*0018*/ 	.byte	0x03, 0x50
        /*001a*/ 	.short	0x0000


	//----- nvinfo : EIATTR_MAXREG_COUNT
	.align		4
        /*001c*/ 	.byte	0x03, 0x1b
        /*001e*/ 	.short	0x00ff


	//----- nvinfo : EIATTR_MERCURY_ISA_VERSION
	.align		4
        /*0020*/ 	.byte	0x03, 0x5f
        /*0022*/ 	.short	0x0101


	//----- nvinfo : EIATTR_VRC_CTA_INIT_COUNT
	.align		4
        /*0024*/ 	.byte	0x02, 0x4a
	.zero		1
	.zero		1


	//----- nvinfo : EIATTR_EXIT_INSTR_OFFSETS
	.align		4
        /*0028*/ 	.byte	0x04, 0x1c
        /*002a*/ 	.short	(.L_268 - .L_267)


	//   ....[0]....
.L_267:
        /*002c*/ 	.word	0x00000010


	//----- nvinfo : EIATTR_MAX_THREADS
	.align		4
.L_268:
        /*0030*/ 	.byte	0x04, 0x05
        /*0032*/ 	.short	(.L_270 - .L_269)
.L_269:
        /*0034*/ 	.word	0x00000080
        /*0038*/ 	.word	0x00000001
        /*003c*/ 	.word	0x00000001


	//----- nvinfo : EIATTR_CBANK_PARAM_SIZE
	.align		4
.L_270:
        /*0040*/ 	.byte	0x03, 0x19
        /*0042*/ 	.short	0x0418


	//----- nvinfo : EIATTR_PARAM_CBANK
	.align		4
        /*0044*/ 	.byte	0x04, 0x0a
        /*0046*/ 	.short	(.L_272 - .L_271)
	.align		4
.L_271:
        /*0048*/ 	.word	index@(.nv.constant0._ZN7cutlass13device_kernelIN5flash19enable_sm80_to_sm89INS1_16FlashAttnFwdSm80INS1_25CollectiveMainloopFwdSm80ILi4ELi1ELb0EN4cute5tupleIJNS5_1CILi128EEENS7_ILi48EEES8_EEELi128ENS_10bfloat16_tEfNS_4arch4Sm80ELb0ELb1ELb0ELb0ELb0ELb0ELb1ELb0EEENS1_21CollectiveEpilogueFwdINS6_IJS8_S8_S9_EEENS6_IJNS7_ILi1EEESH_SH_EEESB_SD_Li128ELb0ELb1ELb0ELb0EEENS1_19SingleTileSchedulerILb0ELb0ELb1ELi128EEEEEEEEEvNT_6ParamsE)
        /*004c*/ 	.short	0x0380
        /*004e*/ 	.short	0x0418


	//----- nvinfo : EIATTR_SW_WAR
	.align		4
.L_272:
        /*0050*/ 	.byte	0x04, 0x36
        /*0052*/ 	.short	(.L_274 - .L_273)
.L_273:
        /*0054*/ 	.word	0x00000008
.L_274:


//--------------------- .nv.info._ZN7cutlass13device_kernelIN5flash19enable_sm80_to_sm89INS1_16FlashAttnFwdSm80INS1_25CollectiveMainloopFwdSm80ILi4ELi1ELb0EN4cute5tupleIJNS5_1CILi128EEENS7_ILi48EEES8_EEELi128ENS_10bfloat16_tEfNS_4arch4Sm80ELb0ELb1ELb0ELb1ELb0ELb0ELb1ELb0EEENS1_21CollectiveEpilogueFwdINS6_IJS8_S8_S9_EEENS6_IJNS7_ILi1EEESH_SH_EEESB_SD_Li128ELb1ELb1ELb0ELb0EEENS1_19SingleTileSchedulerILb1ELb0ELb1ELi128EEEEEEEEEvNT_6ParamsE --------------------------
	.section	.nv.info._ZN7cutlass13device_kernelIN5flash19enable_sm80_to_sm89INS1_16FlashAttnFwdSm80INS1_25CollectiveMainloopFwdSm80ILi4ELi1ELb0EN4cute5tupleIJNS5_1CILi128EEENS7_ILi48EEES8_EEELi128ENS_10bfloat16_tEfNS_4arch4Sm80ELb0ELb1ELb0ELb1ELb0ELb0ELb1ELb0EEENS1_21CollectiveEpilogueFwdINS6_IJS8_S8_S9_EEENS6_IJNS7_ILi1EEESH_SH_EEESB_SD_Li128ELb1ELb1ELb0ELb0EEENS1_19SingleTileSchedulerILb1ELb0ELb1ELi128EEEEEEEEEvNT_6ParamsE,"",@"SHT_CUDA_INFO"
	.sectionflags	@""
	.align	4


	//----- nvinfo : EIATTR_CUDA_API_VERSION
	.align		4
        /*0000*/ 	.byte	0x04, 0x37
        /*0002*/ 	.short	(.L_276 - .L_275)
.L_275:
        /*0004*/ 	.word	0x00000082


	//----- nvinfo : EIATTR_KPARAM_INFO
	.align		4
.L_276:
        /*0008*/ 	.byte	0x04, 0x17
        /*000a*/ 	.short	(.L_278 - .L_277)
.L_277:
        /*000c*/ 	.word	0x00000000
        /*0010*/ 	.short	0x0000
        /*0012*/ 	.short	0x0000
        /*0014*/ 	.byte	0x00, 0xf0, 0x61, 0x10


	//----- nvinfo : EIATTR_SPARSE_MMA_MASK
	.align		4
.L_278:
        /*0018*/ 	.byte	0x03, 0x50
        /*001a*/ 	.short	0x0000


	//----- nvinfo : EIATTR_MAXREG_COUNT
	.align		4
        /*001c*/ 	.byte	0x03, 0x1b
        /*001e*/ 	.short	0x00ff


	//----- nvinfo : EIATTR_MERCURY_ISA_VERSION
	.align		4
        /*0020*/ 	.byte	0x03, 0x5f
        /*0022*/ 	.short	0x0101


	//----- nvinfo : EIATTR_VRC_CTA_INIT_COUNT
	.align		4
        /*0024*/ 	.byte	0x02, 0x4a
	.zero		1
	.zero		1


	//----- nvinfo : EIATTR_EXIT_INSTR_OFFSETS
	.align		4
        /*0028*/ 	.byte	0x04, 0x1c
        /*002a*/ 	.short	(.L_280 - .L_279)


	//   ....[0]....
.L_279:
        /*002c*/ 	.word	0x00000010


	//----- nvinfo : EIATTR_MAX_THREADS
	.align		4
.L_280:
        /*0030*/ 	.byte	0x04, 0x05
        /*0032*/ 	.short	(.L_282 - .L_281)
.L_281:
        /*0034*/ 	.word	0x00000080
        /*0038*/ 	.word	0x00000001
        /*003c*/ 	.word	0x00000001


	//----- nvinfo : EIATTR_CBANK_PARAM_SIZE
	.align		4
.L_282:
        /*0040*/ 	.byte	0x03, 0x19
        /*0042*/ 	.short	0x0418


	//----- nvinfo : EIATTR_PARAM_CBANK
	.align		4
        /*0044*/ 	.byte	0x04, 0x0a
        /*0046*/ 	.short	(.L_284 - .L_283)
	.align		4
.L_283:
        /*0048*/ 	.word	index@(.nv.constant0._ZN7cutlass13device_kernelIN5flash19enable_sm80_to_sm89INS1_16FlashAttnFwdSm80INS1_25CollectiveMainloopFwdSm80ILi4ELi1ELb0EN4cute5tupleIJNS5_1CILi128EEENS7_ILi48EEES8_EEELi128ENS_10bfloat16_tEfNS_4arch4Sm80ELb0ELb1ELb0ELb1ELb0ELb0ELb1ELb0EEENS1_21CollectiveEpilogueFwdINS6_IJS8_S8_S9_EEENS6_IJNS7_ILi1EEESH_SH_EEESB_SD_Li128ELb1ELb1ELb0ELb0EEENS1_19SingleTileSchedulerILb1ELb0ELb1ELi128EEEEEEEEEvNT_6ParamsE)
        /*004c*/ 	.short	0x0380
        /*004e*/ 	.short	0x0418


	//----- nvinfo : EIATTR_SW_WAR
	.align		4
.L_284:
        /*0050*/ 	.byte	0x04, 0x36
        /*0052*/ 	.short	(.L_286 - .L_285)
.L_285:
        /*0054*/ 	.word	0x00000008
.L_286:


//--------------------- .nv.info._ZN7cutlass13device_kernelIN5flash19enable_sm80_to_sm89INS1_16FlashAttnFwdSm80INS1_25CollectiveMainloopFwdSm80ILi4ELi1ELb0EN4cute5tupleIJNS5_1CILi128EEENS7_ILi48EEES8_EEELi128ENS_10bfloat16_tEfNS_4arch4Sm80ELb0ELb1ELb0ELb1ELb0ELb1ELb1ELb0EEENS1_21CollectiveEpilogueFwdINS6_IJS8_S8_S9_EEENS6_IJNS7_ILi1EEESH_SH_EEESB_SD_Li128ELb1ELb1ELb0ELb0EEENS1_19SingleTileSchedulerILb1ELb0ELb1ELi128EEEEEEEEEvNT_6ParamsE --------------------------
	.section	.nv.info._ZN7cutlass13device_kernelIN5flash19enable_sm80_to_sm89INS1_16FlashAttnFwdSm80INS1_25CollectiveMainloopFwdSm80ILi4ELi1ELb0EN4cute5tupleIJNS5_1CILi128EEENS7_ILi48EEES8_EEELi128ENS_10bfloat16_tEfNS_4arch4Sm80ELb0ELb1ELb0ELb1ELb0ELb1ELb1ELb0EEENS1_21CollectiveEpilogueFwdINS6_IJS8_S8_S9_EEENS6_IJNS7_ILi1EEESH_SH_EEESB_SD_Li128ELb1ELb1ELb0ELb0EEENS1_19SingleTileSchedulerILb1ELb0ELb1ELi128EEEEEEEEEvNT_6ParamsE,"",@"SHT_CUDA_INFO"
	.sectionflags	@""
	.align	4


	//----- nvinfo : EIATTR_CUDA_API_VERSION
	.align		4
        /*0000*/ 	.byte	0x04, 0x37
        /*0002*/ 	.short	(.L_288 - .L_287)
.L_287:
        /*0004*/ 	.word	0x00000082


	//----- nvinfo : EIATTR_KPARAM_INFO
	.align		4
.L_288:
        /*0008*/ 	.byte	0x04, 0x17
        /*000a*/ 	.short	(.L_290 - .L_289)
.L_289:
        /*000c*/ 	.word	0x00000000
        /*0010*/ 	.short	0x0000
        /*0012*/ 	.short	0x0000
        /*0014*/ 	.byte	0x00, 0xf0, 0x61, 0x10


	//----- nvinfo : EIATTR_SPARSE_MMA_MASK
	.align		4
.L_290:
        /*0018*/ 	.byte	0x03, 0x50
        /*001a*/ 	.short	0x0000


	//----- nvinfo : EIATTR_MAXREG_COUNT
	.align		4
        /*001c*/ 	.byte	0x03, 0x1b
        /*001e*/ 	.short	0x00ff


	//----- nvinfo : EIATTR_MERCURY_ISA_VERSION
	.align		4
        /*0020*/ 	.byte	0x03, 0x5f
        /*0022*/ 	.short	0x0101


	//----- nvinfo : EIATTR_VRC_CTA_INIT_COUNT
	.align		4
        /*0024*/ 	.byte	0x02, 0x4a
	.zero		1
	.zero		1


	//----- nvinfo : EIATTR_EXIT_INSTR_OFFSETS
	.align		4
        /*0028*/ 	.byte	0x04, 0x1c
        /*002a*/ 	.short	(.L_292 - .L_291)


	//   ....[0]....
.L_291:
        /*002c*/ 	.word	0x00000010


	//----- nvinfo : EIATTR_MAX_THREADS
	.align		4
.L_292:
        /*0030*/ 	.byte	0x04, 0x05
        /*0032*/ 	.short	(.L_294 - .L_293)
.L_293:
        /*0034*/ 	.word	0x00000080
        /*0038*/ 	.word	0x00000001
        /*003c*/ 	.word	0x00000001


	//----- nvinfo : EIATTR_CBANK_PARAM_SIZE
	.align		4
.L_294:
        /*0040*/ 	.byte	0x03, 0x19
        /*0042*/ 	.short	0x0418


	//----- nvinfo : EIATTR_PARAM_CBANK
	.align		4
        /*0044*/ 	.byte	0x04, 0x0a
        /*0046*/ 	.short	(.L_296 - .L_295)
	.align		4
.L_295:
        /*0048*/ 	.word	index@(.nv.constant0._ZN7cutlass13device_kernelIN5flash19enable_sm80_to_sm89INS1_16FlashAttnFwdSm80INS1_25CollectiveMainloopFwdSm80ILi4ELi1ELb0EN4cute5tupleIJNS5_1CILi128EEENS7_ILi48EEES8_EEELi128ENS_10bfloat16_tEfNS_4arch4Sm80ELb0ELb1ELb0ELb1ELb0ELb1ELb1ELb0EEENS1_21CollectiveEpilogueFwdINS6_IJS8_S8_S9_EEENS6_IJNS7_ILi1EEESH_SH_EEESB_SD_Li128ELb1ELb1ELb0ELb0EEENS1_19SingleTileSchedulerILb1ELb0ELb1ELi128EEEEEEEEEvNT_6ParamsE)
        /*004c*/ 	.short	0x0380
        /*004e*/ 	.short	0x0418


	//----- nvinfo : EIATTR_SW_WAR
	.align		4
.L_296:
        /*0050*/ 	.byte	0x04, 0x36
        /*0052*/ 	.short	(.L_298 - .L_297)
.L_297:
        /*0054*/ 	.word	0x00000008
.L_298:


//--------------------- .nv.info._ZN7cutlass13device_kernelIN5flash19enable_sm80_to_sm89INS1_16FlashAttnFwdSm80INS1_25CollectiveMainloopFwdSm80ILi4ELi1ELb0EN4cute5tupleIJNS5_1CILi128EEENS7_ILi64EEES8_EEELi128ENS_10bfloat16_tEfNS_4arch4Sm80ELb1ELb0ELb0ELb0ELb0ELb0ELb1ELb0EEENS1_21CollectiveEpilogueFwdINS6_IJS8_S8_S9_EEENS6_IJNS7_ILi1EEESH_SH_EEESB_SD_Li128ELb0ELb1ELb0ELb0EEENS1_30DynamicPersistentTileSchedulerILi128ELi128ELb0ELb1ELb0EEEEEEEEEvNT_6ParamsE --------------------------
	.section	.nv.info._ZN7cutlass13device_kernelIN5flash19enable_sm80_to_sm89INS1_16FlashAttnFwdSm80INS1_25CollectiveMainloopFwdSm80ILi4ELi1ELb0EN4cute5tupleIJNS5_1CILi128EEENS7_ILi64EEES8_EEELi128ENS_10bfloat16_tEfNS_4arch4Sm80ELb1ELb0ELb0ELb0ELb0ELb0ELb1ELb0EEENS1_21CollectiveEpilogueFwdINS6_IJS8_S8_S9_EEENS6_IJNS7_ILi1EEESH_SH_EEESB_SD_Li128ELb0ELb1ELb0ELb0EEENS1_30DynamicPersistentTileSchedulerILi128ELi128ELb0ELb1ELb0EEEEEEEEEvNT_6ParamsE,"",@"SHT_CUDA_INFO"
	.sectionflags	@""
	.align	4


	//----- nvinfo : EIATTR_CUDA_API_VERSION
	.align		4
        /*0000*/ 	.byte	0x04, 0x37
        /*0002*/ 	.short	(.L_300 - .L_299)
.L_299:
        /*0004*/ 	.word	0x00000082


	//----- nvinfo : EIATTR_KPARAM_INFO
	.align		4
.L_300:
        /*0008*/ 	.byte	0x04, 0x17
        /*000a*/ 	.short	(.L_302 - .L_301)
.L_301:
        /*000c*/ 	.word	0x00000000
        /*0010*/ 	.short	0x0000
        /*0012*/ 	.short	0x0000
        /*0014*/ 	.byte	0x00, 0xf0, 0xa1, 0x10


	//----- nvinfo : EIATTR_SPARSE_MMA_MASK
	.align		4
.L_302:
        /*0018*/ 	.byte	0x03, 0x50
        /*001a*/ 	.short	0x0000


	//----- nvinfo : EIATTR_MAXREG_COUNT
	.align		4
        /*001c*/ 	.byte	0x03, 0x1b
        /*001e*/ 	.short	0x00ff


	//----- nvinfo : EIATTR_MERCURY_ISA_VERSION
	.align		4
        /*0020*/ 	.byte	0x03, 0x5f
        /*0022*/ 	.short	0x0101


	//----- nvinfo : EIATTR_VRC_CTA_INIT_COUNT
	.align		4
        /*0024*/ 	.byte	0x02, 0x4a
	.zero		1
	.zero		1


	//----- nvinfo : EIATTR_EXIT_INSTR_OFFSETS
	.align		4
        /*0028*/ 	.byte	0x04, 0x1c
        /*002a*/ 	.short	(.L_304 - .L_303)


	//   ....[0]....
.L_303:
        /*002c*/ 	.word	0x00000010


	//----- nvinfo : EIATTR_MAX_THREADS
	.align		4
.L_304:
        /*0030*/ 	.byte	0x04, 0x05
        /*0032*/ 	.short	(.L_306 - .L_305)
.L_305:
        /*0034*/ 	.word	0x00000080
        /*0038*/ 	.word	0x00000001
        /*003c*/ 	.word	0x00000001


	//----- nvinfo : EIATTR_CBANK_PARAM_SIZE
	.align		4
.L_306:
        /*0040*/ 	.byte	0x03, 0x19
        /*0042*/ 	.short	0x0428


	//----- nvinfo : EIATTR_PARAM_CBANK
	.align		4
        /*0044*/ 	.byte	0x04, 0x0a
        /*0046*/ 	.short	(.L_308 - .L_307)
	.align		4
.L_307:
        /*0048*/ 	.word	index@(.nv.constant0._ZN7cutlass13device_kernelIN5flash19enable_sm80_to_sm89INS1_16FlashAttnFwdSm80INS1_25CollectiveMainloopFwdSm80ILi4ELi1ELb0EN4cute5tupleIJNS5_1CILi128EEENS7_ILi64EEES8_EEELi128ENS_10bfloat16_tEfNS_4arch4Sm80ELb1ELb0ELb0ELb0ELb0ELb0ELb1ELb0EEENS1_21CollectiveEpilogueFwdINS6_IJS8_S8_S9_EEENS6_IJNS7_ILi1EEESH_SH_EEESB_SD_Li128ELb0ELb1ELb0ELb0EEENS1_30DynamicPersistentTileSchedulerILi128ELi128ELb0ELb1ELb0EEEEEEEEEvNT_6ParamsE)
        /*004c*/ 	.short	0x0380
        /*004e*/ 	.short	0x0428


	//----- nvinfo : EIATTR_SW_WAR
	.align		4
.L_308:
        /*0050*/ 	.byte	0x04, 0x36
        /*0052*/ 	.short	(.L_310 - .L_309)
.L_309:
        /*0054*/ 	.word	0x00000008
.L_310:


//--------------------- .nv.info._ZN7cutlass13device_kernelIN5flash19enable_sm80_to_sm89INS1_16FlashAttnFwdSm80INS1_25CollectiveMainloopFwdSm80ILi4ELi1ELb0EN4cute5tupleIJNS5_1CILi128EEENS7_ILi64EEES8_EEELi128ENS_10bfloat16_tEfNS_4arch4Sm80ELb1ELb0ELb0ELb1ELb0ELb0ELb1ELb0EEENS1_21CollectiveEpilogueFwdINS6_IJS8_S8_S9_EEENS6_IJNS7_ILi1EEESH_SH_EEESB_SD_Li128ELb1ELb1ELb0ELb0EEENS1_19SingleTileSchedulerILb1ELb0ELb1ELi128EEEEEEEEEvNT_6ParamsE --------------------------
	.section	.nv.info._ZN7cutlass13device_kernelIN5flash19enable_sm80_to_sm89INS1_16FlashAttnFwdSm80INS1_25CollectiveMainloopFwdSm80ILi4ELi1ELb0EN4cute5tupleIJNS5_1CILi128EEENS7_ILi64EEES8_EEELi128ENS_10bfloat16_tEfNS_4arch4Sm80ELb1ELb0ELb0ELb1ELb0ELb0ELb1ELb0EEENS1_21CollectiveEpilogueFwdINS6_IJS8_S8_S9_EEENS6_IJNS7_ILi1EEESH_SH_EEESB_SD_Li128ELb1ELb1ELb0ELb0EEENS1_19SingleTileSchedulerILb1ELb0ELb1ELi128EEEEEEEEEvNT_6ParamsE,"",@"SHT_CUDA_INFO"
	.sectionflags	@""
	.align	4


	//----- nvinfo : EIATTR_CUDA_API_VERSION
	.align		4
        /*0000*/ 	.byte	0x04, 0x37
        /*0002*/ 	.short	(.L_312 - .L_311)
.L_311:
        /*0004*/ 	.word	0x00000082


	//----- nvinfo : EIATTR_KPARAM_INFO
	.align		4
.L_312:
        /*0008*/ 	.byte	0x04, 0x17
        /*000a*/ 	.short	(.L_314 - .L_313)
.L_313:
        /*000c*/ 	.word	0x00000000
        /*0010*/ 	.short	0x0000
        /*0012*/ 	.short	0x0000
        /*0014*/ 	.byte	0x00, 0xf0, 0x61, 0x10


	//----- nvinfo : EIATTR_SPARSE_MMA_MASK
	.align		4
.L_314:
        /*0018*/ 	.byte	0x03, 0x50
        /*001a*/ 	.short	0x0000


	//----- nvinfo : EIATTR_MAXREG_COUNT
	.align		4
        /*001c*/ 	.byte	0x03, 0x1b
        /*001e*/ 	.short	0x00ff


	//----- nvinfo : EIATTR_MERCURY_ISA_VERSION
	.align		4
        /*0020*/ 	.byte	0x03, 0x5f
        /*0022*/ 	.short	0x0101


	//----- nvinfo : EIATTR_VRC_CTA_INIT_COUNT
	.align		4
        /*0024*/ 	.byte	0x02, 0x4a
	.zero		1
	.zero		1


	//----- nvinfo : EIATTR_EXIT_INSTR_OFFSETS
	.align		4
        /*0028*/ 	.byte	0x04, 0x1c
        /*002a*/ 	.short	(.L_316 - .L_315)


	//   ....[0]....
.L_315:
        /*002c*/ 	.word	0x00000010


	//----- nvinfo : EIATTR_MAX_THREADS
	.align		4
.L_316:
        /*0030*/ 	.byte	0x04, 0x05
        /*0032*/ 	.short	(.L_318 - .L_317)
.L_317:
        /*0034*/ 	.word	0x00000080
        /*0038*/ 	.word	0x00000001
        /*003c*/ 	.word	0x00000001


	//----- nvinfo : EIATTR_CBANK_PARAM_SIZE
	.align		4
.L_318:
        /*0040*/ 	.byte	0x03, 0x19
        /*0042*/ 	.short	0x0418


	//----- nvinfo : EIATTR_PARAM_CBANK
	.align		4
        /*0044*/ 	.byte	0x04, 0x0a
        /*0046*/ 	.short	(.L_320 - .L_319)
	.align		4
.L_319:
        /*0048*/ 	.word	index@(.nv.constant0._ZN7cutlass13device_kernelIN5flash19enable_sm80_to_sm89INS1_16FlashAttnFwdSm80INS1_25CollectiveMainloopFwdSm80ILi4ELi1ELb0EN4cute5tupleIJNS5_1CILi128EEENS7_ILi64EEES8_EEELi128ENS_10bfloat16_tEfNS_4arch4Sm80ELb1ELb0ELb0ELb1ELb0ELb0ELb1ELb0EEENS1_21CollectiveEpilogueFwdINS6_IJS8_S8_S9_EEENS6_IJNS7_ILi1EEESH_SH_EEESB_SD_Li128ELb1ELb1ELb0ELb0EEENS1_19SingleTileSchedulerILb1ELb0ELb1ELi128EEEEEEEEEvNT_6ParamsE)
        /*004c*/ 	.short	0x0380
        /*004e*/ 	.short	0x0418


	//----- nvinfo : EIATTR_SW_WAR
	.align		4
.L_320:
        /*0050*/ 	.byte	0x04, 0x36
        /*0052*/ 	.short	(.L_322 - .L_321)
.L_321:
        /*0054*/ 	.word	0x00000008
.L_322:


//--------------------- .nv.info._ZN7cutlass13device_kernelIN5flash19enable_sm80_to_sm89INS1_16FlashAttnFwdSm80INS1_25CollectiveMainloopFwdSm80ILi4ELi1ELb0EN4cute5tupleIJNS5_1CILi128EEENS7_ILi64EEES8_EEELi128ENS_10bfloat16_tEfNS_4arch4Sm80ELb1ELb0ELb0ELb1ELb0ELb1ELb1ELb0EEENS1_21CollectiveEpilogueFwdINS6_IJS8_S8_S9_EEENS6_IJNS7_ILi1EEESH_SH_EEESB_SD_Li128ELb1ELb1ELb0ELb0EEENS1_19SingleTileSchedulerILb1ELb0ELb1ELi128EEEEEEEEEvNT_6ParamsE --------------------------
	.section	.nv.info._ZN7cutlass13device_kernelIN5flash19enable_sm80_to_sm89INS1_16FlashAttnFwdSm80INS1_25CollectiveMainloopFwdSm80ILi4ELi1ELb0EN4cute5tupleIJNS5_1CILi128EEENS7_ILi64EEES8_EEELi128ENS_10bfloat16_tEfNS_4arch4Sm80ELb1ELb0ELb0ELb1ELb0ELb1ELb1ELb0EEENS1_21CollectiveEpilogueFwdINS6_IJS8_S8_S9_EEENS6_IJNS7_ILi1EEESH_SH_EEESB_SD_Li128ELb1ELb1ELb0ELb0EEENS1_19SingleTileSchedulerILb1ELb0ELb1ELi128EEEEEEEEEvNT_6ParamsE,"",@"SHT_CUDA_INFO"
	.sectionflags	@""
	.align	4


	//----- nvinfo : EIATTR_CUDA_API_VERSION
	.align		4
        /*0000*/ 	.byte	0x04, 0x37
        /*0002*/ 	.short	(.L_324 - .L_323)
.L_323:
        /*0004*/ 	.word	0x00000082


	//----- nvinfo : EIATTR_KPARAM_INFO
	.align		4
.L_324:
        /*0008*/ 	.byte	0x04, 0x17
        /*000a*/ 	.short	(.L_326 - .L_325)
.L_325:
        /*000c*/ 	.word	0x00000000
        /*0010*/ 	.short	0x0000
        /*0012*/ 	.short	0x0000
        /*0014*/ 	.byte	0x00, 0xf0, 0x61, 0x10


	//----- nvinfo : EIATTR_SPARSE_MMA_MASK
	.align		4
.L_326:
        /*0018*/ 	.byte	0x03, 0x50
        /*001a*/ 	.short	0x0000


	//----- nvinfo : EIATTR_MAXREG_COUNT
	.align		4
        /*001c*/ 	.byte	0x03, 0x1b
        /*001e*/ 	.short	0x00ff


	//----- nvinfo : EIATTR_MERCURY_ISA_VERSION
	.align		4
        /*0020*/ 	.byte	0x03, 0x5f
        /*0022*/ 	.short	0x0101


	//----- nvinfo : EIATTR_VRC_CTA_INIT_COUNT
	.align		4
        /*0024*/ 	.byte	0x02, 0x4a
	.zero		1
	.zero		1


	//----- nvinfo : EIATTR_EXIT_INSTR_OFFSETS
	.align		4
        /*0028*/ 	.byte	0x04, 0x1c
        /*002a*/ 	.short	(.L_328 - .L_327)


	//   ....[0]....
.L_327:
        /*002c*/ 	.word	0x00000010


	//----- nvinfo : EIATTR_MAX_THREADS
	.align		4
.L_328:
        /*0030*/ 	.byte	0x04, 0x05
        /*0032*/ 	.short	(.L_330 - .L_329)
.L_329:
        /*0034*/ 	.word	0x00000080
        /*0038*/ 	.word	0x00000001
        /*003c*/ 	.word	0x00000001


	//----- nvinfo : EIATTR_CBANK_PARAM_SIZE
	.align		4
.L_330:
        /*0040*/ 	.byte	0x03, 0x19
        /*0042*/ 	.short	0x0418


	//----- nvinfo : EIATTR_PARAM_CBANK
	.align		4
        /*0044*/ 	.byte	0x04, 0x0a
        /*0046*/ 	.short	(.L_332 - .L_331)
	.align		4
.L_331:
        /*0048*/ 	.word	index@(.nv.constant0._ZN7cutlass13device_kernelIN5flash19enable_sm80_to_sm89INS1_16FlashAttnFwdSm80INS1_25CollectiveMainloopFwdSm80ILi4ELi1ELb0EN4cute5tupleIJNS5_1CILi128EEENS7_ILi64EEES8_EEELi128ENS_10bfloat16_tEfNS_4arch4Sm80ELb1ELb0ELb0ELb1ELb0ELb1ELb1ELb0EEENS1_21CollectiveEpilogueFwdINS6_IJS8_S8_S9_EEENS6_IJNS7_ILi1EEESH_SH_EEESB_SD_Li128ELb1ELb1ELb0ELb0EEENS1_19SingleTileSchedulerILb1ELb0ELb1ELi128EEEEEEEEEvNT_6ParamsE)
        /*004c*/ 	.short	0x0380
        /*004e*/ 	.short	0x0418


	//----- nvinfo : EIATTR_SW_WAR
	.align		4
.L_332:
        /*0050*/ 	.byte	0x04, 0x36
        /*0052*/ 	.short	(.L_334 - .L_333)
.L_333:
        /*0054*/ 	.word	0x00000008
.L_334:


//--------------------- .nv.callgraph             --------------------------
	.section	.nv.callgraph,"",@"SHT_CUDA_CALLGRAPH"
	.align	4
	.sectionentsize	8
	.align		4
        /*0000*/ 	.word	0x00000000
	.align		4
        /*0004*/ 	.word	0xffffffff
	.align		4
        /*0008*/ 	.word	0x00000000
	.align		4
        /*000c*/ 	.word	0xfffffffe
	.align		4
        /*0010*/ 	.word	0x00000000
	.align		4
        /*0014*/ 	.word	0xfffffffd
	.align		4
        /*0018*/ 	.word	0x00000000
	.align		4
        /*001c*/ 	.word	0xfffffffc


//--------------------- .nv.constant4             --------------------------
	.section	.nv.constant4,"a",@progbits
	.align	8
	.align		8
.nv.constant4:
        /*0000*/ 	.dword	_ZN66_INTERNAL_43f44d2a_30_flash_fwd_hdim128_bf16_sm80_cu_f3e6f9ee_29134cuda3std3__45__cpo5beginE
	.align		8
        /*0008*/ 	.dword	_ZN66_INTERNAL_43f44d2a_30_flash_fwd_hdim128_bf16_sm80_cu_f3e6f9ee_29134cuda3std3__45__cpo3endE
	.align		8
        /*0010*/ 	.dword	_ZN66_INTERNAL_43f44d2a_30_flash_fwd_hdim128_bf16_sm80_cu_f3e6f9ee_29134cuda3std3__45__cpo6cbeginE
	.align		8
        /*0018*/ 	.dword	_ZN66_INTERNAL_43f44d2a_30_flash_fwd_hdim128_bf16_sm80_cu_f3e6f9ee_29134cuda3std3__45__cpo4cendE
	.align		8
        /*0020*/ 	.dword	_ZN66_INTERNAL_43f44d2a_30_flash_fwd_hdim128_bf16_sm80_cu_f3e6f9ee_29134cuda3std3__468_GLOBAL__N__43f44d2a_30_flash_fwd_hdim128_bf16_sm80_cu_f3e6f9ee_29136ignoreE
	.align		8
        /*0028*/ 	.dword	_ZN66_INTERNAL_43f44d2a_30_flash_fwd_hdim128_bf16_sm80_cu_f3e6f9ee_29134cuda3std3__419piecewise_constructE
	.align		8
        /*0030*/ 	.dword	_ZN66_INTERNAL_43f44d2a_30_flash_fwd_hdim128_bf16_sm80_cu_f3e6f9ee_29134cuda3std3__48in_placeE
	.align		8
        /*0038*/ 	.dword	_ZN66_INTERNAL_43f44d2a_30_flash_fwd_hdim128_bf16_sm80_cu_f3e6f9ee_29134cuda3std6ranges3__45__cpo4swapE
	.align		8
        /*0040*/ 	.dword	_ZN66_INTERNAL_43f44d2a_30_flash_fwd_hdim128_bf16_sm80_cu_f3e6f9ee_29134cuda3std6ranges3__45__cpo9iter_moveE
	.align		8
        /*0048*/ 	.dword	_ZN66_INTERNAL_43f44d2a_30_flash_fwd_hdim128_bf16_sm80_cu_f3e6f9ee_29134cute7productE
	.align		8
        /*0050*/ 	.dword	_ZN66_INTERNAL_43f44d2a_30_flash_fwd_hdim128_bf16_sm80_cu_f3e6f9ee_29134cute1_E


//--------------------- .text._ZN7cutlass13device_kernelIN5flash19enable_sm80_to_sm89INS1_16FlashAttnFwdSm80INS1_25CollectiveMainloopFwdSm80ILi8ELi1ELb1EN4cute5tupleIJNS5_1CILi128EEES8_S8_EEELi128ENS_10bfloat16_tEfNS_4arch4Sm80ELb0ELb0ELb0ELb0ELb0ELb0ELb1ELb0EEENS1_21CollectiveEpilogueFwdIS9_NS6_IJNS7_ILi1EEESF_SF_EEESA_SC_Li256ELb0ELb1ELb0ELb0EEENS1_19SingleTileSchedulerILb0ELb0ELb1ELi128EEEEEEEEEvNT_6ParamsE --------------------------
	.section	.text._ZN7cutlass13device_kernelIN5flash19enable_sm80_to_sm89INS1_16FlashAttnFwdSm80INS1_25CollectiveMainloopFwdSm80ILi8ELi1ELb1EN4cute5tupleIJNS5_1CILi128EEES8_S8_EEELi128ENS_10bfloat16_tEfNS_4arch4Sm80ELb0ELb0ELb0ELb0ELb0ELb0ELb1ELb0EEENS1_21CollectiveEpilogueFwdIS9_NS6_IJNS7_ILi1EEESF_SF_EEESA_SC_Li256ELb0ELb1ELb0ELb0EEENS1_19SingleTileSchedulerILb0ELb0ELb1ELi128EEEEEEEEEvNT_6ParamsE,"ax",@progbits
	.align	128
.text._ZN7cutlass13device_kernelIN5flash19enable_sm80_to_sm89INS1_16FlashAttnFwdSm80INS1_25CollectiveMainloopFwdSm80ILi8ELi1ELb1EN4cute5tupleIJNS5_1CILi128EEES8_S8_EEELi128ENS_10bfloat16_tEfNS_4arch4Sm80ELb0ELb0ELb0ELb0ELb0ELb0ELb1ELb0EEENS1_21CollectiveEpilogueFwdIS9_NS6_IJNS7_ILi1EEESF_SF_EEESA_SC_Li256ELb0ELb1ELb0ELb0EEENS1_19SingleTileSchedulerILb0ELb0ELb1ELi128EEEEEEEEEvNT_6ParamsE:
        .type           _ZN7cutlass13device_kernelIN5flash19enable_sm80_to_sm89INS1_16FlashAttnFwdSm80INS1_25CollectiveMainloopFwdSm80ILi8ELi1ELb1EN4cute5tupleIJNS5_1CILi128EEES8_S8_EEELi128ENS_10bfloat16_tEfNS_4arch4Sm80ELb0ELb0ELb0ELb0ELb0ELb0ELb1ELb0EEENS1_21CollectiveEpilogueFwdIS9_NS6_IJNS7_ILi1EEESF_SF_EEESA_SC_Li256ELb0ELb1ELb0ELb0EEENS1_19SingleTileSchedulerILb0ELb0ELb1ELi128EEEEEEEEEvNT_6ParamsE,@function
        .size           _ZN7cutlass13device_kernelIN5flash19enable_sm80_to_sm89INS1_16FlashAttnFwdSm80INS1_25CollectiveMainloopFwdSm80ILi8ELi1ELb1EN4cute5tupleIJNS5_1CILi128EEES8_S8_EEELi128ENS_10bfloat16_tEfNS_4arch4Sm80ELb0ELb0ELb0ELb0ELb0ELb0ELb1ELb0EEENS1_21CollectiveEpilogueFwdIS9_NS6_IJNS7_ILi1EEESF_SF_EEESA_SC_Li256ELb0ELb1ELb0ELb0EEENS1_19SingleTileSchedulerILb0ELb0ELb1ELi128EEEEEEEEEvNT_6ParamsE,(.L_x_18 - _ZN7cutlass13device_kernelIN5flash19enable_sm80_to_sm89INS1_16FlashAttnFwdSm80INS1_25CollectiveMainloopFwdSm80ILi8ELi1ELb1EN4cute5tupleIJNS5_1CILi128EEES8_S8_EEELi128ENS_10bfloat16_tEfNS_4arch4Sm80ELb0ELb0ELb0ELb0ELb0ELb0ELb1ELb0EEENS1_21CollectiveEpilogueFwdIS9_NS6_IJNS7_ILi1EEESF_SF_EEESA_SC_Li256ELb0ELb1ELb0ELb0EEENS1_19SingleTileSchedulerILb0ELb0ELb1ELi128EEEEEEEEEvNT_6ParamsE)
        .other          _ZN7cutlass13device_kernelIN5flash19enable_sm80_to_sm89INS1_16FlashAttnFwdSm80INS1_25CollectiveMainloopFwdSm80ILi8ELi1ELb1EN4cute5tupleIJNS5_1CILi128EEES8_S8_EEELi128ENS_10bfloat16_tEfNS_4arch4Sm80ELb0ELb0ELb0ELb0ELb0ELb0ELb1ELb0EEENS1_21CollectiveEpilogueFwdIS9_NS6_IJNS7_ILi1EEESF_SF_EEESA_SC_Li256ELb0ELb1ELb0ELb0EEENS1_19SingleTileSchedulerILb0ELb0ELb1ELi128EEEEEEEEEvNT_6ParamsE,@"STO_CUDA_ENTRY STV_DEFAULT"
_ZN7cutlass13device_kernelIN5flash19enable_sm80_to_sm89INS1_16FlashAttnFwdSm80INS1_25CollectiveMainloopFwdSm80ILi8ELi1ELb1EN4cute5tupleIJNS5_1CILi128EEES8_S8_EEELi128ENS_10bfloat16_tEfNS_4arch4Sm80ELb0ELb0ELb0ELb0ELb0ELb0ELb1ELb0EEENS1_21CollectiveEpilogueFwdIS9_NS6_IJNS7_ILi1EEESF_SF_EEESA_SC_Li256ELb0ELb1ELb0ELb0EEENS1_19SingleTileSchedulerILb0ELb0ELb1ELi128EEEEEEEEEvNT_6ParamsE:
[----:B------:R-:W-:Y:S01]  /*0000*/  LDC R1, c[0x0][0x37c] ;  /* 0x0000df00ff017b82 */ /* 0x000fe20000000800 */
[----:B------:R-:W-:Y:S05]  /*0010*/  EXIT ;  /* 0x000000000000794d */ /* 0x000fea0003800000 */
.L_x_0:
[----:B------:R-:W-:-:S00]  /*0020*/  BRA `(.L_x_0) ;  /* 0xfffffffc00fc7947 */ /* 0x000fc0000383ffff */
[----:B------:R-:W-:-:S00]  /*0030*/  NOP ;  /* 0x0000000000007918 */ /* 0x000fc00000000000 */
        /* <DEDUP_REMOVED lines=12> */
.L_x_18:


//--------------------- .text._ZN7cutlass13device_kernelIN5flash19enable_sm80_to_sm89INS1_16FlashAttnFwdSm80INS1_25CollectiveMainloopFwdSm80ILi8ELi1ELb1EN4cute5tupleIJNS5_1CILi128EEES8_S8_EEELi128ENS_10bfloat16_tEfNS_4arch4Sm80ELb0ELb0ELb0ELb1ELb0ELb0ELb1ELb0EEENS1_21CollectiveEpilogueFwdIS9_NS6_IJNS7_ILi1EEESF_SF_EEESA_SC_Li256ELb1ELb1ELb0ELb0EEENS1_19SingleTileSchedulerILb1ELb0ELb1ELi128EEEEEEEEEvNT_6ParamsE --------------------------
	.section	.text._ZN7cutlass13device_kernelIN5flash19enable_sm80_to_sm89INS1_16FlashAttnFwdSm80INS1_25CollectiveMainloopFwdSm80ILi8ELi1ELb1EN4cute5tupleIJNS5_1CILi128EEES8_S8_EEELi128ENS_10bfloat16_tEfNS_4arch4Sm80ELb0ELb0ELb0ELb1ELb0ELb0ELb1ELb0EEENS1_21CollectiveEpilogueFwdIS9_NS6_IJNS7_ILi1EEESF_SF_EEESA_SC_Li256ELb1ELb1ELb0ELb0EEENS1_19SingleTileSchedulerILb1ELb0ELb1ELi128EEEEEEEEEvNT_6ParamsE,"ax",@progbits
	.align	128
.text._ZN7cutlass13device_kernelIN5flash19enable_sm80_to_sm89INS1_16FlashAttnFwdSm80INS1_25CollectiveMainloopFwdSm80ILi8ELi1ELb1EN4cute5tupleIJNS5_1CILi128EEES8_S8_EEELi128ENS_10bfloat16_tEfNS_4arch4Sm80ELb0ELb0ELb0ELb1ELb0ELb0ELb1ELb0EEENS1_21CollectiveEpilogueFwdIS9_NS6_IJNS7_ILi1EEESF_SF_EEESA_SC_Li256ELb1ELb1ELb0ELb0EEENS1_19SingleTileSchedulerILb1ELb0ELb1ELi128EEEEEEEEEvNT_6ParamsE:
        .type           _ZN7cutlass13device_kernelIN5flash19enable_sm80_to_sm89INS1_16FlashAttnFwdSm80INS1_25CollectiveMainloopFwdSm80ILi8ELi1ELb1EN4cute5tupleIJNS5_1CILi128EEES8_S8_EEELi128ENS_10bfloat16_tEfNS_4arch4Sm80ELb0ELb0ELb0ELb1ELb0ELb0ELb1ELb0EEENS1_21CollectiveEpilogueFwdIS9_NS6_IJNS7_ILi1EEESF_SF_EEESA_SC_Li256ELb1ELb1ELb0ELb0EEENS1_19SingleTileSchedulerILb1ELb0ELb1ELi128EEEEEEEEEvNT_6ParamsE,@function
        .size           _ZN7cutlass13device_kernelIN5flash19enable_sm80_to_sm89INS1_16FlashAttnFwdSm80INS1_25CollectiveMainloopFwdSm80ILi8ELi1ELb1EN4cute5tupleIJNS5_1CILi128EEES8_S8_EEELi128ENS_10bfloat16_tEfNS_4arch4Sm80ELb0ELb0ELb0ELb1ELb0ELb0ELb1ELb0EEENS1_21CollectiveEpilogueFwdIS9_NS6_IJNS7_ILi1EEESF_SF_EEESA_SC_Li256ELb1ELb1ELb0ELb0EEENS1_19SingleTileSchedulerILb1ELb0ELb1ELi128EEEEEEEEEvNT_6ParamsE,(.L_x_19 - _ZN7cutlass13device_kernelIN5flash19enable_sm80_to_sm89INS1_16FlashAttnFwdSm80INS1_25CollectiveMainloopFwdSm80ILi8ELi1ELb1EN4cute5tupleIJNS5_1CILi128EEES8_S8_EEELi128ENS_10bfloat16_tEfNS_4arch4Sm80ELb0ELb0ELb0ELb1ELb0ELb0ELb1ELb0EEENS1_21CollectiveEpilogueFwdIS9_NS6_IJNS7_ILi1EEESF_SF_EEESA_SC_Li256ELb1ELb1ELb0ELb0EEENS1_19SingleTileSchedulerILb1ELb0ELb1ELi128EEEEEEEEEvNT_6ParamsE)
        .other          _ZN7cutlass13device_kernelIN5flash19enable_sm80_to_sm89INS1_16FlashAttnFwdSm80INS1_25CollectiveMainloopFwdSm80ILi8ELi1ELb1EN4cute5tupleIJNS5_1CILi128EEES8_S8_EEELi128ENS_10bfloat16_tEfNS_4arch4Sm80ELb0ELb0ELb0ELb1ELb0ELb0ELb1ELb0EEENS1_21CollectiveEpilogueFwdIS9_NS6_IJNS7_ILi1EEESF_SF_EEESA_SC_Li256ELb1ELb1ELb0ELb0EEENS1_19SingleTileSchedulerILb1ELb0ELb1ELi128EEEEEEEEEvNT_6ParamsE,@"STO_CUDA_ENTRY STV_DEFAULT"
_ZN7cutlass13device_kernelIN5flash19enable_sm80_to_sm89INS1_16FlashAttnFwdSm80INS1_25CollectiveMainloopFwdSm80ILi8ELi1ELb1EN4cute5tupleIJNS5_1CILi128EEES8_S8_EEELi128ENS_10bfloat16_tEfNS_4arch4Sm80ELb0ELb0ELb0ELb1ELb0ELb0ELb1ELb0EEENS1_21CollectiveEpilogueFwdIS9_NS6_IJNS7_ILi1EEESF_SF_EEESA_SC_Li256ELb1ELb1ELb0ELb0EEENS1_19SingleTileSchedulerILb1ELb0ELb1ELi128EEEEEEEEEvNT_6ParamsE:
[----:B------:R-:W-:Y:S01]  /*0000*/  LDC R1, c[0x0][0x37c] ;  /* 0x0000df00ff017b82 */ /* 0x000fe20000000800 */
[----:B------:R-:W-:Y:S05]  /*0010*/  EXIT ;  /* 0x000000000000794d */ /* 0x000fea0003800000 */
.L_x_1:
        /* <DEDUP_REMOVED lines=14> */
.L_x_19:


//--------------------- .text._ZN7cutlass13device_kernelIN5flash19enable_sm80_to_sm89INS1_16FlashAttnFwdSm80INS1_25CollectiveMainloopFwdSm80ILi8ELi1ELb1EN4cute5tupleIJNS5_1CILi128EEES8_S8_EEELi128ENS_10bfloat16_tEfNS_4arch4Sm80ELb0ELb0ELb0ELb1ELb0ELb1ELb1ELb0EEENS1_21CollectiveEpilogueFwdIS9_NS6_IJNS7_ILi1EEESF_SF_EEESA_SC_Li256ELb1ELb1ELb0ELb0EEENS1_19SingleTileSchedulerILb1ELb0ELb1ELi128EEEEEEEEEvNT_6ParamsE --------------------------
	.section	.text._ZN7cutlass13device_kernelIN5flash19enable_sm80_to_sm89INS1_16FlashAttnFwdSm80INS1_25CollectiveMainloopFwdSm80ILi8ELi1ELb1EN4cute5tupleIJNS5_1CILi128EEES8_S8_EEELi128ENS_10bfloat16_tEfNS_4arch4Sm80ELb0ELb0ELb0ELb1ELb0ELb1ELb1ELb0EEENS1_21CollectiveEpilogueFwdIS9_NS6_IJNS7_ILi1EEESF_SF_EEESA_SC_Li256ELb1ELb1ELb0ELb0EEENS1_19SingleTileSchedulerILb1ELb0ELb1ELi128EEEEEEEEEvNT_6ParamsE,"ax",@progbits
	.align	128
.text._ZN7cutlass13device_kernelIN5flash19enable_sm80_to_sm89INS1_16FlashAttnFwdSm80INS1_25CollectiveMainloopFwdSm80ILi8ELi1ELb1EN4cute5tupleIJNS5_1CILi128EEES8_S8_EEELi128ENS_10bfloat16_tEfNS_4arch4Sm80ELb0ELb0ELb0ELb1ELb0ELb1ELb1ELb0EEENS1_21CollectiveEpilogueFwdIS9_NS6_IJNS7_ILi1EEESF_SF_EEESA_SC_Li256ELb1ELb1ELb0ELb0EEENS1_19SingleTileSchedulerILb1ELb0ELb1ELi128EEEEEEEEEvNT_6ParamsE:
        .type           _ZN7cutlass13device_kernelIN5flash19enable_sm80_to_sm89INS1_16FlashAttnFwdSm80INS1_25CollectiveMainloopFwdSm80ILi8ELi1ELb1EN4cute5tupleIJNS5_1CILi128EEES8_S8_EEELi128ENS_10bfloat16_tEfNS_4arch4Sm80ELb0ELb0ELb0ELb1ELb0ELb1ELb1ELb0EEENS1_21CollectiveEpilogueFwdIS9_NS6_IJNS7_ILi1EEESF_SF_EEESA_SC_Li256ELb1ELb1ELb0ELb0EEENS1_19SingleTileSchedulerILb1ELb0ELb1ELi128EEEEEEEEEvNT_6ParamsE,@function
        .size           _ZN7cutlass13device_kernelIN5flash19enable_sm80_to_sm89INS1_16FlashAttnFwdSm80INS1_25CollectiveMainloopFwdSm80ILi8ELi1ELb1EN4cute5tupleIJNS5_1CILi128EEES8_S8_EEELi128ENS_10bfloat16_tEfNS_4arch4Sm80ELb0ELb0ELb0ELb1ELb0ELb1ELb1ELb0EEENS1_21CollectiveEpilogueFwdIS9_NS6_IJNS7_ILi1EEESF_SF_EEESA_SC_Li256ELb1ELb1ELb0ELb0EEENS1_19SingleTileSchedulerILb1ELb0ELb1ELi128EEEEEEEEEvNT_6ParamsE,(.L_x_20 - _ZN7cutlass13device_kernelIN5flash19enable_sm80_to_sm89INS1_16FlashAttnFwdSm80INS1_25CollectiveMainloopFwdSm80ILi8ELi1ELb1EN4cute5tupleIJNS5_1CILi128EEES8_S8_EEELi128ENS_10bfloat16_tEfNS_4arch4Sm80ELb0ELb0ELb0ELb1ELb0ELb1ELb1ELb0EEENS1_21CollectiveEpilogueFwdIS9_NS6_IJNS7_ILi1EEESF_SF_EEESA_SC_Li256ELb1ELb1ELb0ELb0EEENS1_19SingleTileSchedulerILb1ELb0ELb1ELi128EEEEEEEEEvNT_6ParamsE)
        .other          _ZN7cutlass13device_kernelIN5flash19enable_sm80_to_sm89INS1_16FlashAttnFwdSm80INS1_25CollectiveMainloopFwdSm80ILi8ELi1ELb1EN4cute5tupleIJNS5_1CILi128EEES8_S8_EEELi128ENS_10bfloat16_tEfNS_4arch4Sm80ELb0ELb0ELb0ELb1ELb0ELb1ELb1ELb0EEENS1_21CollectiveEpilogueFwdIS9_NS6_IJNS7_ILi1EEESF_SF_EEESA_SC_Li256ELb1ELb1ELb0ELb0EEENS1_19SingleTileSchedulerILb1ELb0ELb1ELi128EEEEEEEEEvNT_6ParamsE,@"STO_CUDA_ENTRY STV_DEFAULT"
_ZN7cutlass13device_kernelIN5flash19enable_sm80_to_sm89INS1_16FlashAttnFwdSm80INS1_25CollectiveMainloopFwdSm80ILi8ELi1ELb1EN4cute5tupleIJNS5_1CILi128EEES8_S8_EEELi128ENS_10bfloat16_tEfNS_4arch4Sm80ELb0ELb0ELb0ELb1ELb0ELb1ELb1ELb0EEENS1_21CollectiveEpilogueFwdIS9_NS6_IJNS7_ILi1EEESF_SF_EEESA_SC_Li256ELb1ELb1ELb0ELb0EEENS1_19SingleTileSchedulerILb1ELb0ELb1ELi128EEEEEEEEEvNT_6ParamsE:
[----:B------:R-:W-:Y:S01]  /*0000*/  LDC R1, c[0x0][0x37c] ;  /* 0x0000df00ff017b82 */ /* 0x000fe20000000800 */
[----:B------:R-:W-:Y:S05]  /*0010*/  EXIT ;  /* 0x000000000000794d */ /* 0x000fea0003800000 */
.L_x_2:
        /* <DEDUP_REMOVED lines=14> */
.L_x_20:


//--------------------- .text._ZN7cutlass13device_kernelIN5flash19enable_sm80_to_sm89INS1_16FlashAttnFwdSm80INS1_25CollectiveMainloopFwdSm80ILi8ELi1ELb1EN4cute5tupleIJNS5_1CILi128EEENS7_ILi96EEES8_EEELi128ENS_10bfloat16_tEfNS_4arch4Sm80ELb0ELb1ELb0ELb0ELb0ELb0ELb1ELb0EEENS1_21CollectiveEpilogueFwdINS6_IJS8_S8_S9_EEENS6_IJNS7_ILi1EEESH_SH_EEESB_SD_Li256ELb0ELb1ELb0ELb0EEENS1_19SingleTileSchedulerILb0ELb0ELb1ELi128EEEEEEEEEvNT_6ParamsE --------------------------
	.section	.text._ZN7cutlass13device_kernelIN5flash19enable_sm80_to_sm89INS1_16FlashAttnFwdSm80INS1_25CollectiveMainloopFwdSm80ILi8ELi1ELb1EN4cute5tupleIJNS5_1CILi128EEENS7_ILi96EEES8_EEELi128ENS_10bfloat16_tEfNS_4arch4Sm80ELb0ELb1ELb0ELb0ELb0ELb0ELb1ELb0EEENS1_21CollectiveEpilogueFwdINS6_IJS8_S8_S9_EEENS6_IJNS7_ILi1EEESH_SH_EEESB_SD_Li256ELb0ELb1ELb0ELb0EEENS1_19SingleTileSchedulerILb0ELb0ELb1ELi128EEEEEEEEEvNT_6ParamsE,"ax",@progbits
	.align	128
.text._ZN7cutlass13device_kernelIN5flash19enable_sm80_to_sm89INS1_16FlashAttnFwdSm80INS1_25CollectiveMainloopFwdSm80ILi8ELi1ELb1EN4cute5tupleIJNS5_1CILi128EEENS7_ILi96EEES8_EEELi128ENS_10bfloat16_tEfNS_4arch4Sm80ELb0ELb1ELb0ELb0ELb0ELb0ELb1ELb0EEENS1_21CollectiveEpilogueFwdINS6_IJS8_S8_S9_EEENS6_IJNS7_ILi1EEESH_SH_EEESB_SD_Li256ELb0ELb1ELb0ELb0EEENS1_19SingleTileSchedulerILb0ELb0ELb1ELi128EEEEEEEEEvNT_6ParamsE:
        .type           _ZN7cutlass13device_kernelIN5flash19enable_sm80_to_sm89INS1_16FlashAttnFwdSm80INS1_25CollectiveMainloopFwdSm80ILi8ELi1ELb1EN4cute5tupleIJNS5_1CILi128EEENS7_ILi96EEES8_EEELi128ENS_10bfloat16_tEfNS_4arch4Sm80ELb0ELb1ELb0ELb0ELb0ELb0ELb1ELb0EEENS1_21CollectiveEpilogueFwdINS6_IJS8_S8_S9_EEENS6_IJNS7_ILi1EEESH_SH_EEESB_SD_Li256ELb0ELb1ELb0ELb0EEENS1_19SingleTileSchedulerILb0ELb0ELb1ELi128EEEEEEEEEvNT_6ParamsE,@function
        .size           _ZN7cutlass13device_kernelIN5flash19enable_sm80_to_sm89INS1_16FlashAttnFwdSm80INS1_25CollectiveMainloopFwdSm80ILi8ELi1ELb1EN4cute5tupleIJNS5_1CILi128EEENS7_ILi96EEES8_EEELi128ENS_10bfloat16_tEfNS_4arch4Sm80ELb0ELb1ELb0ELb0ELb0ELb0ELb1ELb0EEENS1_21CollectiveEpilogueFwdINS6_IJS8_S8_S9_EEENS6_IJNS7_ILi1EEESH_SH_EEESB_SD_Li256ELb0ELb1ELb0ELb0EEENS1_19SingleTileSchedulerILb0ELb0ELb1ELi128EEEEEEEEEvNT_6ParamsE,(.L_x_21 - _ZN7cutlass13device_kernelIN5flash19enable_sm80_to_sm89INS1_16FlashAttnFwdSm80INS1_25CollectiveMainloopFwdSm80ILi8ELi1ELb1EN4cute5tupleIJNS5_1CILi128EEENS7_ILi96EEES8_EEELi128ENS_10bfloat16_tEfNS_4arch4Sm80ELb0ELb1ELb0ELb0ELb0ELb0ELb1ELb0EEENS1_21CollectiveEpilogueFwdINS6_IJS8_S8_S9_EEENS6_IJNS7_ILi1EEESH_SH_EEESB_SD_Li256ELb0ELb1ELb0ELb0EEENS1_19SingleTileSchedulerILb0ELb0ELb1ELi128EEEEEEEEEvNT_6ParamsE)
        .other          _ZN7cutlass13device_kernelIN5flash19enable_sm80_to_sm89INS1_16FlashAttnFwdSm80INS1_25CollectiveMainloopFwdSm80ILi8ELi1ELb1EN4cute5tupleIJNS5_1CILi128EEENS7_ILi96EEES8_EEELi128ENS_10bfloat16_tEfNS_4arch4Sm80ELb0ELb1ELb0ELb0ELb0ELb0ELb1ELb0EEENS1_21CollectiveEpilogueFwdINS6_IJS8_S8_S9_EEENS6_IJNS7_ILi1EEESH_SH_EEESB_SD_Li256ELb0ELb1ELb0ELb0EEENS1_19SingleTileSchedulerILb0ELb0ELb1ELi128EEEEEEEEEvNT_6ParamsE,@"STO_CUDA_ENTRY STV_DEFAULT"
_ZN7cutlass13device_kernelIN5flash19enable_sm80_to_sm89INS1_16FlashAttnFwdSm80INS1_25CollectiveMainloopFwdSm80ILi8ELi1ELb1EN4cute5tupleIJNS5_1CILi128EEENS7_ILi96EEES8_EEELi128ENS_10bfloat16_tEfNS_4arch4Sm80ELb0ELb1ELb0ELb0ELb0ELb0ELb1ELb0EEENS1_21CollectiveEpilogueFwdINS6_IJS8_S8_S9_EEENS6_IJNS7_ILi1EEESH_SH_EEESB_SD_Li256ELb0ELb1ELb0ELb0EEENS1_19SingleTileSchedulerILb0ELb0ELb1ELi128EEEEEEEEEvNT_6ParamsE:
[----:B------:R-:W-:Y:S01]  /*0000*/  LDC R1, c[0x0][0x37c] ;  /* 0x0000df00ff017b82 */ /* 0x000fe20000000800 */
[----:B------:R-:W-:Y:S05]  /*0010*/  EXIT ;  /* 0x000000000000794d */ /* 0x000fea0003800000 */
.L_x_3:
        /* <DEDUP_REMOVED lines=14> */
.L_x_21:


//--------------------- .text._ZN7cutlass13device_kernelIN5flash19enable_sm80_to_sm89INS1_16FlashAttnFwdSm80INS1_25CollectiveMainloopFwdSm80ILi8ELi1ELb1EN4cute5tupleIJNS5_1CILi128EEENS7_ILi96EEES8_EEELi128ENS_10bfloat16_tEfNS_4arch4Sm80ELb0ELb1ELb0ELb1ELb0ELb0ELb1ELb0EEENS1_21CollectiveEpilogueFwdINS6_IJS8_S8_S9_EEENS6_IJNS7_ILi1EEESH_SH_EEESB_SD_Li256ELb1ELb1ELb0ELb0EEENS1_19SingleTileSchedulerILb1ELb0ELb1ELi128EEEEEEEEEvNT_6ParamsE --------------------------
	.section	.text._ZN7cutlass13device_kernelIN5flash19enable_sm80_to_sm89INS1_16FlashAttnFwdSm80INS1_25CollectiveMainloopFwdSm80ILi8ELi1ELb1EN4cute5tupleIJNS5_1CILi128EEENS7_ILi96EEES8_EEELi128ENS_10bfloat16_tEfNS_4arch4Sm80ELb0ELb1ELb0ELb1ELb0ELb0ELb1ELb0EEENS1_21CollectiveEpilogueFwdINS6_IJS8_S8_S9_EEENS6_IJNS7_ILi1EEESH_SH_EEESB_SD_Li256ELb1ELb1ELb0ELb0EEENS1_19SingleTileSchedulerILb1ELb0ELb1ELi128EEEEEEEEEvNT_6ParamsE,"ax",@progbits
	.align	128
.text._ZN7cutlass13device_kernelIN5flash19enable_sm80_to_sm89INS1_16FlashAttnFwdSm80INS1_25CollectiveMainloopFwdSm80ILi8ELi1ELb1EN4cute5tupleIJNS5_1CILi128EEENS7_ILi96EEES8_EEELi128ENS_10bfloat16_tEfNS_4arch4Sm80ELb0ELb1ELb0ELb1ELb0ELb0ELb1ELb0EEENS1_21CollectiveEpilogueFwdINS6_IJS8_S8_S9_EEENS6_IJNS7_ILi1EEESH_SH_EEESB_SD_Li256ELb1ELb1ELb0ELb0EEENS1_19SingleTileSchedulerILb1ELb0ELb1ELi128EEEEEEEEEvNT_6ParamsE:
        .type           _ZN7cutlass13device_kernelIN5flash19enable_sm80_to_sm89INS1_16FlashAttnFwdSm80INS1_25CollectiveMainloopFwdSm80ILi8ELi1ELb1EN4cute5tupleIJNS5_1CILi128EEENS7_ILi96EEES8_EEELi128ENS_10bfloat16_tEfNS_4arch4Sm80ELb0ELb1ELb0ELb1ELb0ELb0ELb1ELb0EEENS1_21CollectiveEpilogueFwdINS6_IJS8_S8_S9_EEENS6_IJNS7_ILi1EEESH_SH_EEESB_SD_Li256ELb1ELb1ELb0ELb0EEENS1_19SingleTileSchedulerILb1ELb0ELb1ELi128EEEEEEEEEvNT_6ParamsE,@function
        .size           _ZN7cutlass13device_kernelIN5flash19enable_sm80_to_sm89INS1_16FlashAttnFwdSm80INS1_25CollectiveMainloopFwdSm80ILi8ELi1ELb1EN4cute5tupleIJNS5_1CILi128EEENS7_ILi96EEES8_EEELi128ENS_10bfloat16_tEfNS_4arch4Sm80ELb0ELb1ELb0ELb1ELb0ELb0ELb1ELb0EEENS1_21CollectiveEpilogueFwdINS6_IJS8_S8_S9_EEENS6_IJNS7_ILi1EEESH_SH_EEESB_SD_Li256ELb1ELb1ELb0ELb0EEENS1_19SingleTileSchedulerILb1ELb0ELb1ELi128EEEEEEEEEvNT_6ParamsE,(.L_x_22 - _ZN7cutlass13device_kernelIN5flash19enable_sm80_to_sm89INS1_16FlashAttnFwdSm80INS1_25CollectiveMainloopFwdSm80ILi8ELi1ELb1EN4cute5tupleIJNS5_1CILi128EEENS7_ILi96EEES8_EEELi128ENS_10bfloat16_tEfNS_4arch4Sm80ELb0ELb1ELb0ELb1ELb0ELb0ELb1ELb0EEENS1_21CollectiveEpilogueFwdINS6_IJS8_S8_S9_EEENS6_IJNS7_ILi1EEESH_SH_EEESB_SD_Li256ELb1ELb1ELb0ELb0EEENS1_19SingleTileSchedulerILb1ELb0ELb1ELi128EEEEEEEEEvNT_6ParamsE)
        .other          _ZN7cutlass13device_kernelIN5flash19enable_sm80_to_sm89INS1_16FlashAttnFwdSm80INS1_25CollectiveMainloopFwdSm80ILi8ELi1ELb1EN4cute5tupleIJNS5_1CILi128EEENS7_ILi96EEES8_EEELi128ENS_10bfloat16_tEfNS_4arch4Sm80ELb0ELb1ELb0ELb1ELb0ELb0ELb1ELb0EEENS1_21CollectiveEpilogueFwdINS6_IJS8_S8_S9_EEENS6_IJNS7_ILi1EEESH_SH_EEESB_SD_Li256ELb1ELb1ELb0ELb0EEENS1_19SingleTileSchedulerILb1ELb0ELb1ELi128EEEEEEEEEvNT_6ParamsE,@"STO_CUDA_ENTRY STV_DEFAULT"
_ZN7cutlass13device_kernelIN5flash19enable_sm80_to_sm89INS1_16FlashAttnFwdSm80INS1_25CollectiveMainloopFwdSm80ILi8ELi1ELb1EN4cute5tupleIJNS5_1CILi128EEENS7_ILi96EEES8_EEELi128ENS_10bfloat16_tEfNS_4arch4Sm80ELb0ELb1ELb0ELb1ELb0ELb0ELb1ELb0EEENS1_21CollectiveEpilogueFwdINS6_IJS8_S8_S9_EEENS6_IJNS7_ILi1EEESH_SH_EEESB_SD_Li256ELb1ELb1ELb0ELb0EEENS1_19SingleTileSchedulerILb1ELb0ELb1ELi128EEEEEEEEEvNT_6ParamsE:
[----:B------:R-:W-:Y:S01]  /*0000*/  LDC R1, c[0x0][0x37c] ;  /* 0x0000df00ff017b82 */ /* 0x000fe20000000800 */
[----:B------:R-:W-:Y:S05]  /*0010*/  EXIT ;  /* 0x000000000000794d */ /* 0x000fea0003800000 */
.L_x_4:
        /* <DEDUP_REMOVED lines=14> */
.L_x_22:


//--------------------- .text._ZN7cutlass13device_kernelIN5flash19enable_sm80_to_sm89INS1_16FlashAttnFwdSm80INS1_25CollectiveMainloopFwdSm80ILi8ELi1ELb1EN4cute5tupleIJNS5_1CILi128EEENS7_ILi96EEES8_EEELi128ENS_10bfloat16_tEfNS_4arch4Sm80ELb0ELb1ELb0ELb1ELb0ELb1ELb1ELb0EEENS1_21CollectiveEpilogueFwdINS6_IJS8_S8_S9_EEENS6_IJNS7_ILi1EEESH_SH_EEESB_SD_Li256ELb1ELb1ELb0ELb0EEENS1_19SingleTileSchedulerILb1ELb0ELb1ELi128EEEEEEEEEvNT_6ParamsE --------------------------
	.section	.text._ZN7cutlass13device_kernelIN5flash19enable_sm80_to_sm89INS1_16FlashAttnFwdSm80INS1_25CollectiveMainloopFwdSm80ILi8ELi1ELb1EN4cute5tupleIJNS5_1CILi128EEENS7_ILi96EEES8_EEELi128ENS_10bfloat16_tEfNS_4arch4Sm80ELb0ELb1ELb0ELb1ELb0ELb1ELb1ELb0EEENS1_21CollectiveEpilogueFwdINS6_IJS8_S8_S9_EEENS6_IJNS7_ILi1EEESH_SH_EEESB_SD_Li256ELb1ELb1ELb0ELb0EEENS1_19SingleTileSchedulerILb1ELb0ELb1ELi128EEEEEEEEEvNT_6ParamsE,"ax",@progbits
	.align	128
.text._ZN7cutlass13device_kernelIN5flash19enable_sm80_to_sm89INS1_16FlashAttnFwdSm80INS1_25CollectiveMainloopFwdSm80ILi8ELi1ELb1EN4cute5tupleIJNS5_1CILi128EEENS7_ILi96EEES8_EEELi128ENS_10bfloat16_tEfNS_4arch4Sm80ELb0ELb1ELb0ELb1ELb0ELb1ELb1ELb0EEENS1_21CollectiveEpilogueFwdINS6_IJS8_S8_S9_EEENS6_IJNS7_ILi1EEESH_SH_EEESB_SD_Li256ELb1ELb1ELb0ELb0EEENS1_19SingleTileSchedulerILb1ELb0ELb1ELi128EEEEEEEEEvNT_6ParamsE:
        .type           _ZN7cutlass13device_kernelIN5flash19enable_sm80_to_sm89INS1_16FlashAttnFwdSm80INS1_25CollectiveMainloopFwdSm80ILi8ELi1ELb1EN4cute5tupleIJNS5_1CILi128EEENS7_ILi96EEES8_EEELi128ENS_10bfloat16_tEfNS_4arch4Sm80ELb0ELb1ELb0ELb1ELb0ELb1ELb1ELb0EEENS1_21CollectiveEpilogueFwdINS6_IJS8_S8_S9_EEENS6_IJNS7_ILi1EEESH_SH_EEESB_SD_Li256ELb1ELb1ELb0ELb0EEENS1_19SingleTileSchedulerILb1ELb0ELb1ELi128EEEEEEEEEvNT_6ParamsE,@function
        .size           _ZN7cutlass13device_kernelIN5flash19enable_sm80_to_sm89INS1_16FlashAttnFwdSm80INS1_25CollectiveMainloopFwdSm80ILi8ELi1ELb1EN4cute5tupleIJNS5_1CILi128EEENS7_ILi96EEES8_EEELi128ENS_10bfloat16_tEfNS_4arch4Sm80ELb0ELb1ELb0ELb1ELb0ELb1ELb1ELb0EEENS1_21CollectiveEpilogueFwdINS6_IJS8_S8_S9_EEENS6_IJNS7_ILi1EEESH_SH_EEESB_SD_Li256ELb1ELb1ELb0ELb0EEENS1_19SingleTileSchedulerILb1ELb0ELb1ELi128EEEEEEEEEvNT_6ParamsE,(.L_x_23 - _ZN7cutlass13device_kernelIN5flash19enable_sm80_to_sm89INS1_16FlashAttnFwdSm80INS1_25CollectiveMainloopFwdSm80ILi8ELi1ELb1EN4cute5tupleIJNS5_1CILi128EEENS7_ILi96EEES8_EEELi128ENS_10bfloat16_tEfNS_4arch4Sm80ELb0ELb1ELb0ELb1ELb0ELb1ELb1ELb0EEENS1_21CollectiveEpilogueFwdINS6_IJS8_S8_S9_EEENS6_IJNS7_ILi1EEESH_SH_EEESB_SD_Li256ELb1ELb1ELb0ELb0EEENS1_19SingleTileSchedulerILb1ELb0ELb1ELi128EEEEEEEEEvNT_6ParamsE)
        .other          _ZN7cutlass13device_kernelIN5flash19enable_sm80_to_sm89INS1_16FlashAttnFwdSm80INS1_25CollectiveMainloopFwdSm80ILi8ELi1ELb1EN4cute5tupleIJNS5_1CILi128EEENS7_ILi96EEES8_EEELi128ENS_10bfloat16_tEfNS_4arch4Sm80ELb0ELb1ELb0ELb1ELb0ELb1ELb1ELb0EEENS1_21CollectiveEpilogueFwdINS6_IJS8_S8_S9_EEENS6_IJNS7_ILi1EEESH_SH_EEESB_SD_Li256ELb1ELb1ELb0ELb0EEENS1_19SingleTileSchedulerILb1ELb0ELb1ELi128EEEEEEEEEvNT_6ParamsE,@"STO_CUDA_ENTRY STV_DEFAULT"
_ZN7cutlass13device_kernelIN5flash19enable_sm80_to_sm89INS1_16FlashAttnFwdSm80INS1_25CollectiveMainloopFwdSm80ILi8ELi1ELb1EN4cute5tupleIJNS5_1CILi128EEENS7_ILi96EEES8_EEELi128ENS_10bfloat16_tEfNS_4arch4Sm80ELb0ELb1ELb0ELb1ELb0ELb1ELb1ELb0EEENS1_21CollectiveEpilogueFwdINS6_IJS8_S8_S9_EEENS6_IJNS7_ILi1EEESH_SH_EEESB_SD_Li256ELb1ELb1ELb0ELb0EEENS1_19SingleTileSchedulerILb1ELb0ELb1ELi128EEEEEEEEEvNT_6ParamsE:
[----:B------:R-:W-:Y:S01]  /*0000*/  LDC R1, c[0x0][0x37c] ;  /* 0x0000df00ff017b82 */ /* 0x000fe20000000800 */
[----:B------:R-:W-:Y:S05]  /*0010*/  EXIT ;  /* 0x000000000000794d */ /* 0x000fea0003800000 */
.L_x_5:
        /* <DEDUP_REMOVED lines=14> */
.L_x_23:


//--------------------- .text._ZN7cutlass13device_kernelIN5flash19enable_sm80_to_sm89INS1_16FlashAttnFwdSm80INS1_25CollectiveMainloopFwdSm80ILi8ELi1ELb1EN4cute5tupleIJNS5_1CILi128EEES8_S8_EEELi128ENS_10bfloat16_tEfNS_4arch4Sm80ELb1ELb0ELb0ELb0ELb0ELb0ELb1ELb0EEENS1_21CollectiveEpilogueFwdIS9_NS6_IJNS7_ILi1EEESF_SF_EEESA_SC_Li256ELb0ELb1ELb0ELb0EEENS1_30DynamicPersistentTileSchedulerILi256ELi256ELb0ELb1ELb0EEEEEEEEEvNT_6ParamsE --------------------------
	.section	.text._ZN7cutlass13device_kernelIN5flash19enable_sm80_to_sm89INS1_16FlashAttnFwdSm80INS1_25CollectiveMainloopFwdSm80ILi8ELi1ELb1EN4cute5tupleIJNS5_1CILi128EEES8_S8_EEELi128ENS_10bfloat16_tEfNS_4arch4Sm80ELb1ELb0ELb0ELb0ELb0ELb0ELb1ELb0EEENS1_21CollectiveEpilogueFwdIS9_NS6_IJNS7_ILi1EEESF_SF_EEESA_SC_Li256ELb0ELb1ELb0ELb0EEENS1_30DynamicPersistentTileSchedulerILi256ELi256ELb0ELb1ELb0EEEEEEEEEvNT_6ParamsE,"ax",@progbits
	.align	128
.text._ZN7cutlass13device_kernelIN5flash19enable_sm80_to_sm89INS1_16FlashAttnFwdSm80INS1_25CollectiveMainloopFwdSm80ILi8ELi1ELb1EN4cute5tupleIJNS5_1CILi128EEES8_S8_EEELi128ENS_10bfloat16_tEfNS_4arch4Sm80ELb1ELb0ELb0ELb0ELb0ELb0ELb1ELb0EEENS1_21CollectiveEpilogueFwdIS9_NS6_IJNS7_ILi1EEESF_SF_EEESA_SC_Li256ELb0ELb1ELb0ELb0EEENS1_30DynamicPersistentTileSchedulerILi256ELi256ELb0ELb1ELb0EEEEEEEEEvNT_6ParamsE:
        .type           _ZN7cutlass13device_kernelIN5flash19enable_sm80_to_sm89INS1_16FlashAttnFwdSm80INS1_25CollectiveMainloopFwdSm80ILi8ELi1ELb1EN4cute5tupleIJNS5_1CILi128EEES8_S8_EEELi128ENS_10bfloat16_tEfNS_4arch4Sm80ELb1ELb0ELb0ELb0ELb0ELb0ELb1ELb0EEENS1_21CollectiveEpilogueFwdIS9_NS6_IJNS7_ILi1EEESF_SF_EEESA_SC_Li256ELb0ELb1ELb0ELb0EEENS1_30DynamicPersistentTileSchedulerILi256ELi256ELb0ELb1ELb0EEEEEEEEEvNT_6ParamsE,@function
        .size           _ZN7cutlass13device_kernelIN5flash19enable_sm80_to_sm89INS1_16FlashAttnFwdSm80INS1_25CollectiveMainloopFwdSm80ILi8ELi1ELb1EN4cute5tupleIJNS5_1CILi128EEES8_S8_EEELi128ENS_10bfloat16_tEfNS_4arch4Sm80ELb1ELb0ELb0ELb0ELb0ELb0ELb1ELb0EEENS1_21CollectiveEpilogueFwdIS9_NS6_IJNS7_ILi1EEESF_SF_EEESA_SC_Li256ELb0ELb1ELb0ELb0EEENS1_30DynamicPersistentTileSchedulerILi256ELi256ELb0ELb1ELb0EEEEEEEEEvNT_6ParamsE,(.L_x_24 - _ZN7cutlass13device_kernelIN5flash19enable_sm80_to_sm89INS1_16FlashAttnFwdSm80INS1_25CollectiveMainloopFwdSm80ILi8ELi1ELb1EN4cute5tupleIJNS5_1CILi128EEES8_S8_EEELi128ENS_10bfloat16_tEfNS_4arch4Sm80ELb1ELb0ELb0ELb0ELb0ELb0ELb1ELb0EEENS1_21CollectiveEpilogueFwdIS9_NS6_IJNS7_ILi1EEESF_SF_EEESA_SC_Li256ELb0ELb1ELb0ELb0EEENS1_30DynamicPersistentTileSchedulerILi256ELi256ELb0ELb1ELb0EEEEEEEEEvNT_6ParamsE)
        .other          _ZN7cutlass13device_kernelIN5flash19enable_sm80_to_sm89INS1_16FlashAttnFwdSm80INS1_25CollectiveMainloopFwdSm80ILi8ELi1ELb1EN4cute5tupleIJNS5_1CILi128EEES8_S8_EEELi128ENS_10bfloat16_tEfNS_4arch4Sm80ELb1ELb0ELb0ELb0ELb0ELb0ELb1ELb0EEENS1_21CollectiveEpilogueFwdIS9_NS6_IJNS7_ILi1EEESF_SF_EEESA_SC_Li256ELb0ELb1ELb0ELb0EEENS1_30DynamicPersistentTileSchedulerILi256ELi256ELb0ELb1ELb0EEEEEEEEEvNT_6ParamsE,@"STO_CUDA_ENTRY STV_DEFAULT"
_ZN7cutlass13device_kernelIN5flash19enable_sm80_to_sm89INS1_16FlashAttnFwdSm80INS1_25CollectiveMainloopFwdSm80ILi8ELi1ELb1EN4cute5tupleIJNS5_1CILi128EEES8_S8_EEELi128ENS_10bfloat16_tEfNS_4arch4Sm80ELb1ELb0ELb0ELb0ELb0ELb0ELb1ELb0EEENS1_21CollectiveEpilogueFwdIS9_NS6_IJNS7_ILi1EEESF_SF_EEESA_SC_Li256ELb0ELb1ELb0ELb0EEENS1_30DynamicPersistentTileSchedulerILi256ELi256ELb0ELb1ELb0EEEEEEEEEvNT_6ParamsE:
[----:B------:R-:W-:Y:S01]  /*0000*/  LDC R1, c[0x0][0x37c] ;  /* 0x0000df00ff017b82 */ /* 0x000fe20000000800 */
[----:B------:R-:W-:Y:S05]  /*0010*/  EXIT ;  /* 0x000000000000794d */ /* 0x000fea0003800000 */
.L_x_6:
        /* <DEDUP_REMOVED lines=14> */
.L_x_24:


//--------------------- .text._ZN7cutlass13device_kernelIN5flash19enable_sm80_to_sm89INS1_16FlashAttnFwdSm80INS1_25CollectiveMainloopFwdSm80ILi8ELi1ELb1EN4cute5tupleIJNS5_1CILi128EEES8_S8_EEELi128ENS_10bfloat16_tEfNS_4arch4Sm80ELb1ELb0ELb0ELb1ELb0ELb0ELb1ELb0EEENS1_21CollectiveEpilogueFwdIS9_NS6_IJNS7_ILi1EEESF_SF_EEESA_SC_Li256ELb1ELb1ELb0ELb0EEENS1_19SingleTileSchedulerILb1ELb0ELb1ELi128EEEEEEEEEvNT_6ParamsE --------------------------
	.section	.text._ZN7cutlass13device_kernelIN5flash19enable_sm80_to_sm89INS1_16FlashAttnFwdSm80INS1_25CollectiveMainloopFwdSm80ILi8ELi1ELb1EN4cute5tupleIJNS5_1CILi128EEES8_S8_EEELi128ENS_10bfloat16_tEfNS_4arch4Sm80ELb1ELb0ELb0ELb1ELb0ELb0ELb1ELb0EEENS1_21CollectiveEpilogueFwdIS9_NS6_IJNS7_ILi1EEESF_SF_EEESA_SC_Li256ELb1ELb1ELb0ELb0EEENS1_19SingleTileSchedulerILb1ELb0ELb1ELi128EEEEEEEEEvNT_6ParamsE,"ax",@progbits
	.align	128
.text._ZN7cutlass13device_kernelIN5flash19enable_sm80_to_sm89INS1_16FlashAttnFwdSm80INS1_25CollectiveMainloopFwdSm80ILi8ELi1ELb1EN4cute5tupleIJNS5_1CILi128EEES8_S8_EEELi128ENS_10bfloat16_tEfNS_4arch4Sm80ELb1ELb0ELb0ELb1ELb0ELb0ELb1ELb0EEENS1_21CollectiveEpilogueFwdIS9_NS6_IJNS7_ILi1EEESF_SF_EEESA_SC_Li256ELb1ELb1ELb0ELb0EEENS1_19SingleTileSchedulerILb1ELb0ELb1ELi128EEEEEEEEEvNT_6ParamsE:
        .type           _ZN7cutlass13device_kernelIN5flash19enable_sm80_to_sm89INS1_16FlashAttnFwdSm80INS1_25CollectiveMainloopFwdSm80ILi8ELi1ELb1EN4cute5tupleIJNS5_1CILi128EEES8_S8_EEELi128ENS_10bfloat16_tEfNS_4arch4Sm80ELb1ELb0ELb0ELb1ELb0ELb0ELb1ELb0EEENS1_21CollectiveEpilogueFwdIS9_NS6_IJNS7_ILi1EEESF_SF_EEESA_SC_Li256ELb1ELb1ELb0ELb0EEENS1_19SingleTileSchedulerILb1ELb0ELb1ELi128EEEEEEEEEvNT_6ParamsE,@function
        .size           _ZN7cutlass13device_kernelIN5flash19enable_sm80_to_sm89INS1_16FlashAttnFwdSm80INS1_25CollectiveMainloopFwdSm80ILi8ELi1ELb1EN4cute5tupleIJNS5_1CILi128EEES8_S8_EEELi128ENS_10bfloat16_tEfNS_4arch4Sm80ELb1ELb0ELb0ELb1ELb0ELb0ELb1ELb0EEENS1_21CollectiveEpilogueFwdIS9_NS6_IJNS7_ILi1EEESF_SF_EEESA_SC_Li256ELb1ELb1ELb0ELb0EEENS1_19SingleTileSchedulerILb1ELb0ELb1ELi128EEEEEEEEEvNT_6ParamsE,(.L_x_25 - _ZN7cutlass13device_kernelIN5flash19enable_sm80_to_sm89INS1_16FlashAttnFwdSm80INS1_25CollectiveMainloopFwdSm80ILi8ELi1ELb1EN4cute5tupleIJNS5_1CILi128EEES8_S8_EEELi128ENS_10bfloat16_tEfNS_4arch4Sm80ELb1ELb0ELb0ELb1ELb0ELb0ELb1ELb0EEENS1_21CollectiveEpilogueFwdIS9_NS6_IJNS7_ILi1EEESF_SF_EEESA_SC_Li256ELb1ELb1ELb0ELb0EEENS1_19SingleTileSchedulerILb1ELb0ELb1ELi128EEEEEEEEEvNT_6ParamsE)
        .other          _ZN7cutlass13device_kernelIN5flash19enable_sm80_to_sm89INS1_16FlashAttnFwdSm80INS1_25CollectiveMainloopFwdSm80ILi8ELi1ELb1EN4cute5tupleIJNS5_1CILi128EEES8_S8_EEELi128ENS_10bfloat16_tEfNS_4arch4Sm80ELb1ELb0ELb0ELb1ELb0ELb0ELb1ELb0EEENS1_21CollectiveEpilogueFwdIS9_NS6_IJNS7_ILi1EEESF_SF_EEESA_SC_Li256ELb1ELb1ELb0ELb0EEENS1_19SingleTileSchedulerILb1ELb0ELb1ELi128EEEEEEEEEvNT_6ParamsE,@"STO_CUDA_ENTRY STV_DEFAULT"
_ZN7cutlass13device_kernelIN5flash19enable_sm80_to_sm89INS1_16FlashAttnFwdSm80INS1_25CollectiveMainloopFwdSm80ILi8ELi1ELb1EN4cute5tupleIJNS5_1CILi128EEES8_S8_EEELi128ENS_10bfloat16_tEfNS_4arch4Sm80ELb1ELb0ELb0ELb1ELb0ELb0ELb1ELb0EEENS1_21CollectiveEpilogueFwdIS9_NS6_IJNS7_ILi1EEESF_SF_EEESA_SC_Li256ELb1ELb1ELb0ELb0EEENS1_19SingleTileSchedulerILb1ELb0ELb1ELi128EEEEEEEEEvNT_6ParamsE:
[----:B------:R-:W-:Y:S01]  /*0000*/  LDC R1, c[0x0][0x37c] ;  /* 0x0000df00ff017b82 */ /* 0x000fe20000000800 */
[----:B------:R-:W-:Y:S05]  /*0010*/  EXIT ;  /* 0x000000000000794d */ /* 0x000fea0003800000 */
.L_x_7:
        /* <DEDUP_REMOVED lines=14> */
.L_x_25:


//--------------------- .text._ZN7cutlass13device_kernelIN5flash19enable_sm80_to_sm89INS1_16FlashAttnFwdSm80INS1_25CollectiveMainloopFwdSm80ILi8ELi1ELb1EN4cute5tupleIJNS5_1CILi128EEES8_S8_EEELi128ENS_10bfloat16_tEfNS_4arch4Sm80ELb1ELb0ELb0ELb1ELb0ELb1ELb1ELb0EEENS1_21CollectiveEpilogueFwdIS9_NS6_IJNS7_ILi1EEESF_SF_EEESA_SC_Li256ELb1ELb1ELb0ELb0EEENS1_19SingleTileSchedulerILb1ELb0ELb1ELi128EEEEEEEEEvNT_6ParamsE --------------------------
	.section	.text._ZN7cutlass13device_kernelIN5flash19enable_sm80_to_sm89INS1_16FlashAttnFwdSm80INS1_25CollectiveMainloopFwdSm80ILi8ELi1ELb1EN4cute5tupleIJNS5_1CILi128EEES8_S8_EEELi128ENS_10bfloat16_tEfNS_4arch4Sm80ELb1ELb0ELb0ELb1ELb0ELb1ELb1ELb0EEENS1_21CollectiveEpilogueFwdIS9_NS6_IJNS7_ILi1EEESF_SF_EEESA_SC_Li256ELb1ELb1ELb0ELb0EEENS1_19SingleTileSchedulerILb1ELb0ELb1ELi128EEEEEEEEEvNT_6ParamsE,"ax",@progbits
	.align	128
.text._ZN7cutlass13device_kernelIN5flash19enable_sm80_to_sm89INS1_16FlashAttnFwdSm80INS1_25CollectiveMainloopFwdSm80ILi8ELi1ELb1EN4cute5tupleIJNS5_1CILi128EEES8_S8_EEELi128ENS_10bfloat16_tEfNS_4arch4Sm80ELb1ELb0ELb0ELb1ELb0ELb1ELb1ELb0EEENS1_21CollectiveEpilogueFwdIS9_NS6_IJNS7_ILi1EEESF_SF_EEESA_SC_Li256ELb1ELb1ELb0ELb0EEENS1_19SingleTileSchedulerILb1ELb0ELb1ELi128EEEEEEEEEvNT_6ParamsE:
        .type           _ZN7cutlass13device_kernelIN5flash19enable_sm80_to_sm89INS1_16FlashAttnFwdSm80INS1_25CollectiveMainloopFwdSm80ILi8ELi1ELb1EN4cute5tupleIJNS5_1CILi128EEES8_S8_EEELi128ENS_10bfloat16_tEfNS_4arch4Sm80ELb1ELb0ELb0ELb1ELb0ELb1ELb1ELb0EEENS1_21CollectiveEpilogueFwdIS9_NS6_IJNS7_ILi1EEESF_SF_EEESA_SC_Li256ELb1ELb1ELb0ELb0EEENS1_19SingleTileSchedulerILb1ELb0ELb1ELi128EEEEEEEEEvNT_6ParamsE,@function
        .size           _ZN7cutlass13device_kernelIN5flash19enable_sm80_to_sm89INS1_16FlashAttnFwdSm80INS1_25CollectiveMainloopFwdSm80ILi8ELi1ELb1EN4cute5tupleIJNS5_1CILi128EEES8_S8_EEELi128ENS_10bfloat16_tEfNS_4arch4Sm80ELb1ELb0ELb0ELb1ELb0ELb1ELb1ELb0EEENS1_21CollectiveEpilogueFwdIS9_NS6_IJNS7_ILi1EEESF_SF_EEESA_SC_Li256ELb1ELb1ELb0ELb0EEENS1_19SingleTileSchedulerILb1ELb0ELb1ELi128EEEEEEEEEvNT_6ParamsE,(.L_x_26 - _ZN7cutlass13device_kernelIN5flash19enable_sm80_to_sm89INS1_16FlashAttnFwdSm80INS1_25CollectiveMainloopFwdSm80ILi8ELi1ELb1EN4cute5tupleIJNS5_1CILi128EEES8_S8_EEELi128ENS_10bfloat16_tEfNS_4arch4Sm80ELb1ELb0ELb0ELb1ELb0ELb1ELb1ELb0EEENS1_21CollectiveEpilogueFwdIS9_NS6_IJNS7_ILi1EEESF_SF_EEESA_SC_Li256ELb1ELb1ELb0ELb0EEENS1_19SingleTileSchedulerILb1ELb0ELb1ELi128EEEEEEEEEvNT_6ParamsE)
        .other          _ZN7cutlass13device_kernelIN5flash19enable_sm80_to_sm89INS1_16FlashAttnFwdSm80INS1_25CollectiveMainloopFwdSm80ILi8ELi1ELb1EN4cute5tupleIJNS5_1CILi128EEES8_S8_EEELi128ENS_10bfloat16_tEfNS_4arch4Sm80ELb1ELb0ELb0ELb1ELb0ELb1ELb1ELb0EEENS1_21CollectiveEpilogueFwdIS9_NS6_IJNS7_ILi1EEESF_SF_EEESA_SC_Li256ELb1ELb1ELb0ELb0EEENS1_19SingleTileSchedulerILb1ELb0ELb1ELi128EEEEEEEEEvNT_6ParamsE,@"STO_CUDA_ENTRY STV_DEFAULT"
_ZN7cutlass13device_kernelIN5flash19enable_sm80_to_sm89INS1_16FlashAttnFwdSm80INS1_25CollectiveMainloopFwdSm80ILi8ELi1ELb1EN4cute5tupleIJNS5_1CILi128EEES8_S8_EEELi128ENS_10bfloat16_tEfNS_4arch4Sm80ELb1ELb0ELb0ELb1ELb0ELb1ELb1ELb0EEENS1_21CollectiveEpilogueFwdIS9_NS6_IJNS7_ILi1EEESF_SF_EEESA_SC_Li256ELb1ELb1ELb0ELb0EEENS1_19SingleTileSchedulerILb1ELb0ELb1ELi128EEEEEEEEEvNT_6ParamsE:
[----:B------:R-:W-:Y:S01]  /*0000*/  LDC R1, c[0x0][0x37c] ;  /* 0x0000df00ff017b82 */ /* 0x000fe20000000800 */
[----:B------:R-:W-:Y:S05]  /*0010*/  EXIT ;  /* 0x000000000000794d */ /* 0x000fea0003800000 */
.L_x_8:
        /* <DEDUP_REMOVED lines=14> */
.L_x_26:


//--------------------- .text._ZN7cutlass13device_kernelIN5flash19enable_sm80_to_sm89INS1_16FlashAttnFwdSm80INS1_25CollectiveMainloopFwdSm80ILi4ELi1ELb0EN4cute5tupleIJNS5_1CILi128EEENS7_ILi64EEES8_EEELi128ENS_10bfloat16_tEfNS_4arch4Sm80ELb0ELb0ELb0ELb0ELb0ELb0ELb1ELb0EEENS1_21CollectiveEpilogueFwdINS6_IJS8_S8_S9_EEENS6_IJNS7_ILi1EEESH_SH_EEESB_SD_Li128ELb0ELb1ELb0ELb0EEENS1_19SingleTileSchedulerILb0ELb0ELb1ELi128EEEEEEEEEvNT_6ParamsE --------------------------
	.section	.text._ZN7cutlass13device_kernelIN5flash19enable_sm80_to_sm89INS1_16FlashAttnFwdSm80INS1_25CollectiveMainloopFwdSm80ILi4ELi1ELb0EN4cute5tupleIJNS5_1CILi128EEENS7_ILi64EEES8_EEELi128ENS_10bfloat16_tEfNS_4arch4Sm80ELb0ELb0ELb0ELb0ELb0ELb0ELb1ELb0EEENS1_21CollectiveEpilogueFwdINS6_IJS8_S8_S9_EEENS6_IJNS7_ILi1EEESH_SH_EEESB_SD_Li128ELb0ELb1ELb0ELb0EEENS1_19SingleTileSchedulerILb0ELb0ELb1ELi128EEEEEEEEEvNT_6ParamsE,"ax",@progbits
	.align	128
.text._ZN7cutlass13device_kernelIN5flash19enable_sm80_to_sm89INS1_16FlashAttnFwdSm80INS1_25CollectiveMainloopFwdSm80ILi4ELi1ELb0EN4cute5tupleIJNS5_1CILi128EEENS7_ILi64EEES8_EEELi128ENS_10bfloat16_tEfNS_4arch4Sm80ELb0ELb0ELb0ELb0ELb0ELb0ELb1ELb0EEENS1_21CollectiveEpilogueFwdINS6_IJS8_S8_S9_EEENS6_IJNS7_ILi1EEESH_SH_EEESB_SD_Li128ELb0ELb1ELb0ELb0EEENS1_19SingleTileSchedulerILb0ELb0ELb1ELi128EEEEEEEEEvNT_6ParamsE:
        .type           _ZN7cutlass13device_kernelIN5flash19enable_sm80_to_sm89INS1_16FlashAttnFwdSm80INS1_25CollectiveMainloopFwdSm80ILi4ELi1ELb0EN4cute5tupleIJNS5_1CILi128EEENS7_ILi64EEES8_EEELi128ENS_10bfloat16_tEfNS_4arch4Sm80ELb0ELb0ELb0ELb0ELb0ELb0ELb1ELb0EEENS1_21CollectiveEpilogueFwdINS6_IJS8_S8_S9_EEENS6_IJNS7_ILi1EEESH_SH_EEESB_SD_Li128ELb0ELb1ELb0ELb0EEENS1_19SingleTileSchedulerILb0ELb0ELb1ELi128EEEEEEEEEvNT_6ParamsE,@function
        .size           _ZN7cutlass13device_kernelIN5flash19enable_sm80_to_sm89INS1_16FlashAttnFwdSm80INS1_25CollectiveMainloopFwdSm80ILi4ELi1ELb0EN4cute5tupleIJNS5_1CILi128EEENS7_ILi64EEES8_EEELi128ENS_10bfloat16_tEfNS_4arch4Sm80ELb0ELb0ELb0ELb0ELb0ELb0ELb1ELb0EEENS1_21CollectiveEpilogueFwdINS6_IJS8_S8_S9_EEENS6_IJNS7_ILi1EEESH_SH_EEESB_SD_Li128ELb0ELb1ELb0ELb0EEENS1_19SingleTileSchedulerILb0ELb0ELb1ELi128EEEEEEEEEvNT_6ParamsE,(.L_x_27 - _ZN7cutlass13device_kernelIN5flash19enable_sm80_to_sm89INS1_16FlashAttnFwdSm80INS1_25CollectiveMainloopFwdSm80ILi4ELi1ELb0EN4cute5tupleIJNS5_1CILi128EEENS7_ILi64EEES8_EEELi128ENS_10bfloat16_tEfNS_4arch4Sm80ELb0ELb0ELb0ELb0ELb0ELb0ELb1ELb0EEENS1_21CollectiveEpilogueFwdINS6_IJS8_S8_S9_EEENS6_IJNS7_ILi1EEESH_SH_EEESB_SD_Li128ELb0ELb1ELb0ELb0EEENS1_19SingleTileSchedulerILb0ELb0ELb1ELi128EEEEEEEEEvNT_6ParamsE)
        .other          _ZN7cutlass13device_kernelIN5flash19enable_sm80_to_sm89INS1_16FlashAttnFwdSm80INS1_25CollectiveMainloopFwdSm80ILi4ELi1ELb0EN4cute5tupleIJNS5_1CILi128EEENS7_ILi64EEES8_EEELi128ENS_10bfloat16_tEfNS_4arch4Sm80ELb0ELb0ELb0ELb0ELb0ELb0ELb1ELb0EEENS1_21CollectiveEpilogueFwdINS6_IJS8_S8_S9_EEENS6_IJNS7_ILi1EEESH_SH_EEESB_SD_Li128ELb0ELb1ELb0ELb0EEENS1_19SingleTileSchedulerILb0ELb0ELb1ELi128EEEEEEEEEvNT_6ParamsE,@"STO_CUDA_ENTRY STV_DEFAULT"
_ZN7cutlass13device_kernelIN5flash19enable_sm80_to_sm89INS1_16FlashAttnFwdSm80INS1_25CollectiveMainloopFwdSm80ILi4ELi1ELb0EN4cute5tupleIJNS5_1CILi128EEENS7_ILi64EEES8_EEELi128ENS_10bfloat16_tEfNS_4arch4Sm80ELb0ELb0ELb0ELb0ELb0ELb0ELb1ELb0EEENS1_21CollectiveEpilogueFwdINS6_IJS8_S8_S9_EEENS6_IJNS7_ILi1EEESH_SH_EEESB_SD_Li128ELb0ELb1ELb0ELb0EEENS1_19SingleTileSchedulerILb0ELb0ELb1ELi128EEEEEEEEEvNT_6ParamsE:
[----:B------:R-:W-:Y:S01]  /*0000*/  LDC R1, c[0x0][0x37c] ;  /* 0x0000df00ff017b82 */ /* 0x000fe20000000800 */
[----:B------:R-:W-:Y:S05]  /*0010*/  EXIT ;  /* 0x000000000000794d */ /* 0x000fea0003800000 */
.L_x_9:
        /* <DEDUP_REMOVED lines=14> */
.L_x_27:


//--------------------- .text._ZN7cutlass13device_kernelIN5flash19enable_sm80_to_sm89INS1_16FlashAttnFwdSm80INS1_25CollectiveMainloopFwdSm80ILi4ELi1ELb0EN4cute5tupleIJNS5_1CILi128EEENS7_ILi64EEES8_EEELi128ENS_10bfloat16_tEfNS_4arch4Sm80ELb0ELb0ELb0ELb1ELb0ELb0ELb1ELb0EEENS1_21CollectiveEpilogueFwdINS6_IJS8_S8_S9_EEENS6_IJNS7_ILi1EEESH_SH_EEESB_SD_Li128ELb1ELb1ELb0ELb0EEENS1_19SingleTileSchedulerILb1ELb0ELb1ELi128EEEEEEEEEvNT_6ParamsE --------------------------
	.section	.text._ZN7cutlass13device_kernelIN5flash19enable_sm80_to_sm89INS1_16FlashAttnFwdSm80INS1_25CollectiveMainloopFwdSm80ILi4ELi1ELb0EN4cute5tupleIJNS5_1CILi128EEENS7_ILi64EEES8_EEELi128ENS_10bfloat16_tEfNS_4arch4Sm80ELb0ELb0ELb0ELb1ELb0ELb0ELb1ELb0EEENS1_21CollectiveEpilogueFwdINS6_IJS8_S8_S9_EEENS6_IJNS7_ILi1EEESH_SH_EEESB_SD_Li128ELb1ELb1ELb0ELb0EEENS1_19SingleTileSchedulerILb1ELb0ELb1ELi128EEEEEEEEEvNT_6ParamsE,"ax",@progbits
	.align	128
.text._ZN7cutlass13device_kernelIN5flash19enable_sm80_to_sm89INS1_16FlashAttnFwdSm80INS1_25CollectiveMainloopFwdSm80ILi4ELi1ELb0EN4cute5tupleIJNS5_1CILi128EEENS7_ILi64EEES8_EEELi128ENS_10bfloat16_tEfNS_4arch4Sm80ELb0ELb0ELb0ELb1ELb0ELb0ELb1ELb0EEENS1_21CollectiveEpilogueFwdINS6_IJS8_S8_S9_EEENS6_IJNS7_ILi1EEESH_SH_EEESB_SD_Li128ELb1ELb1ELb0ELb0EEENS1_19SingleTileSchedulerILb1ELb0ELb1ELi128EEEEEEEEEvNT_6ParamsE:
        .type           _ZN7cutlass13device_kernelIN5flash19enable_sm80_to_sm89INS1_16FlashAttnFwdSm80INS1_25CollectiveMainloopFwdSm80ILi4ELi1ELb0EN4cute5tupleIJNS5_1CILi128EEENS7_ILi64EEES8_EEELi128ENS_10bfloat16_tEfNS_4arch4Sm80ELb0ELb0ELb0ELb1ELb0ELb0ELb1ELb0EEENS1_21CollectiveEpilogueFwdINS6_IJS8_S8_S9_EEENS6_IJNS7_ILi1EEESH_SH_EEESB_SD_Li128ELb1ELb1ELb0ELb0EEENS1_19SingleTileSchedulerILb1ELb0ELb1ELi128EEEEEEEEEvNT_6ParamsE,@function
        .size           _ZN7cutlass13device_kernelIN5flash19enable_sm80_to_sm89INS1_16FlashAttnFwdSm80INS1_25CollectiveMainloopFwdSm80ILi4ELi1ELb0EN4cute5tupleIJNS5_1CILi128EEENS7_ILi64EEES8_EEELi128ENS_10bfloat16_tEfNS_4arch4Sm80ELb0ELb0ELb0ELb1ELb0ELb0ELb1ELb0EEENS1_21CollectiveEpilogueFwdINS6_IJS8_S8_S9_EEENS6_IJNS7_ILi1EEESH_SH_EEESB_SD_Li128ELb1ELb1ELb0ELb0EEENS1_19SingleTileSchedulerILb1ELb0ELb1ELi128EEEEEEEEEvNT_6ParamsE,(.L_x_28 - _ZN7cutlass13device_kernelIN5flash19enable_sm80_to_sm89INS1_16FlashAttnFwdSm80INS1_25CollectiveMainloopFwdSm80ILi4ELi1ELb0EN4cute5tupleIJNS5_1CILi128EEENS7_ILi64EEES8_EEELi128ENS_10bfloat16_tEfNS_4arch4Sm80ELb0ELb0ELb0ELb1ELb0ELb0ELb1ELb0EEENS1_21CollectiveEpilogueFwdINS6_IJS8_S8_S9_EEENS6_IJNS7_ILi1EEESH_SH_EEESB_SD_Li128ELb1ELb1ELb0ELb0EEENS1_19SingleTileSchedulerILb1ELb0ELb1ELi128EEEEEEEEEvNT_6ParamsE)
        .other          _ZN7cutlass13device_kernelIN5flash19enable_sm80_to_sm89INS1_16FlashAttnFwdSm80INS1_25CollectiveMainloopFwdSm80ILi4ELi1ELb0EN4cute5tupleIJNS5_1CILi128EEENS7_ILi64EEES8_EEELi128ENS_10bfloat16_tEfNS_4arch4Sm80ELb0ELb0ELb0ELb1ELb0ELb0ELb1ELb0EEENS1_21CollectiveEpilogueFwdINS6_IJS8_S8_S9_EEENS6_IJNS7_ILi1EEESH_SH_EEESB_SD_Li128ELb1ELb1ELb0ELb0EEENS1_19SingleTileSchedulerILb1ELb0ELb1ELi128EEEEEEEEEvNT_6ParamsE,@"STO_CUDA_ENTRY STV_DEFAULT"
_ZN7cutlass13device_kernelIN5flash19enable_sm80_to_sm89INS1_16FlashAttnFwdSm80INS1_25CollectiveMainloopFwdSm80ILi4ELi1ELb0EN4cute5tupleIJNS5_1CILi128EEENS7_ILi64EEES8_EEELi128ENS_10bfloat16_tEfNS_4arch4Sm80ELb0ELb0ELb0ELb1ELb0ELb0ELb1ELb0EEENS1_21CollectiveEpilogueFwdINS6_IJS8_S8_S9_EEENS6_IJNS7_ILi1EEESH_SH_EEESB_SD_Li128ELb1ELb1ELb0ELb0EEENS1_19SingleTileSchedulerILb1ELb0ELb1ELi128EEEEEEEEEvNT_6ParamsE:
[----:B------:R-:W-:Y:S01]  /*0000*/  LDC R1, c[0x0][0x37c] ;  /* 0x0000df00ff017b82 */ /* 0x000fe20000000800 */
[----:B------:R-:W-:Y:S05]  /*0010*/  EXIT ;  /* 0x000000000000794d */ /* 0x000fea0003800000 */
.L_x_10:
        /* <DEDUP_REMOVED lines=14> */
.L_x_28:


//--------------------- .text._ZN7cutlass13device_kernelIN5flash19enable_sm80_to_sm89INS1_16FlashAttnFwdSm80INS1_25CollectiveMainloopFwdSm80ILi4ELi1ELb0EN4cute5tupleIJNS5_1CILi128EEENS7_ILi64EEES8_EEELi128ENS_10bfloat16_tEfNS_4arch4Sm80ELb0ELb0ELb0ELb1ELb0ELb1ELb1ELb0EEENS1_21CollectiveEpilogueFwdINS6_IJS8_S8_S9_EEENS6_IJNS7_ILi1EEESH_SH_EEESB_SD_Li128ELb1ELb1ELb0ELb0EEENS1_19SingleTileSchedulerILb1ELb0ELb1ELi128EEEEEEEEEvNT_6ParamsE --------------------------
	.section	.text._ZN7cutlass13device_kernelIN5flash19enable_sm80_to_sm89INS1_16FlashAttnFwdSm80INS1_25CollectiveMainloopFwdSm80ILi4ELi1ELb0EN4cute5tupleIJNS5_1CILi128EEENS7_ILi64EEES8_EEELi128ENS_10bfloat16_tEfNS_4arch4Sm80ELb0ELb0ELb0ELb1ELb0ELb1ELb1ELb0EEENS1_21CollectiveEpilogueFwdINS6_IJS8_S8_S9_EEENS6_IJNS7_ILi1EEESH_SH_EEESB_SD_Li128ELb1ELb1ELb0ELb0EEENS1_19SingleTileSchedulerILb1ELb0ELb1ELi128EEEEEEEEEvNT_6ParamsE,"ax",@progbits
	.align	128
.text._ZN7cutlass13device_kernelIN5flash19enable_sm80_to_sm89INS1_16FlashAttnFwdSm80INS1_25CollectiveMainloopFwdSm80ILi4ELi1ELb0EN4cute5tupleIJNS5_1CILi128EEENS7_ILi64EEES8_EEELi128ENS_10bfloat16_tEfNS_4arch4Sm80ELb0ELb0ELb0ELb1ELb0ELb1ELb1ELb0EEENS1_21CollectiveEpilogueFwdINS6_IJS8_S8_S9_EEENS6_IJNS7_ILi1EEESH_SH_EEESB_SD_Li128ELb1ELb1ELb0ELb0EEENS1_19SingleTileSchedulerILb1ELb0ELb1ELi128EEEEEEEEEvNT_6ParamsE:
        .type           _ZN7cutlass13device_kernelIN5flash19enable_sm80_to_sm89INS1_16FlashAttnFwdSm80INS1_25CollectiveMainloopFwdSm80ILi4ELi1ELb0EN4cute5tupleIJNS5_1CILi128EEENS7_ILi64EEES8_EEELi128ENS_10bfloat16_tEfNS_4arch4Sm80ELb0ELb0ELb0ELb1ELb0ELb1ELb1ELb0EEENS1_21CollectiveEpilogueFwdINS6_IJS8_S8_S9_EEENS6_IJNS7_ILi1EEESH_SH_EEESB_SD_Li128ELb1ELb1ELb0ELb0EEENS1_19SingleTileSchedulerILb1ELb0ELb1ELi128EEEEEEEEEvNT_6ParamsE,@function
        .size           _ZN7cutlass13device_kernelIN5flash19enable_sm80_to_sm89INS1_16FlashAttnFwdSm80INS1_25CollectiveMainloopFwdSm80ILi4ELi1ELb0EN4cute5tupleIJNS5_1CILi128EEENS7_ILi64EEES8_EEELi128ENS_10bfloat16_tEfNS_4arch4Sm80ELb0ELb0ELb0ELb1ELb0ELb1ELb1ELb0EEENS1_21CollectiveEpilogueFwdINS6_IJS8_S8_S9_EEENS6_IJNS7_ILi1EEESH_SH_EEESB_SD_Li128ELb1ELb1ELb0ELb0EEENS1_19SingleTileSchedulerILb1ELb0ELb1ELi128EEEEEEEEEvNT_6ParamsE,(.L_x_29 - _ZN7cutlass13device_kernelIN5flash19enable_sm80_to_sm89INS1_16FlashAttnFwdSm80INS1_25CollectiveMainloopFwdSm80ILi4ELi1ELb0EN4cute5tupleIJNS5_1CILi128EEENS7_ILi64EEES8_EEELi128ENS_10bfloat16_tEfNS_4arch4Sm80ELb0ELb0ELb0ELb1ELb0ELb1ELb1ELb0EEENS1_21CollectiveEpilogueFwdINS6_IJS8_S8_S9_EEENS6_IJNS7_ILi1EEESH_SH_EEESB_SD_Li128ELb1ELb1ELb0ELb0EEENS1_19SingleTileSchedulerILb1ELb0ELb1ELi128EEEEEEEEEvNT_6ParamsE)
        .other          _ZN7cutlass13device_kernelIN5flash19enable_sm80_to_sm89INS1_16FlashAttnFwdSm80INS1_25CollectiveMainloopFwdSm80ILi4ELi1ELb0EN4cute5tupleIJNS5_1CILi128EEENS7_ILi64EEES8_EEELi128ENS_10bfloat16_tEfNS_4arch4Sm80ELb0ELb0ELb0ELb1ELb0ELb1ELb1ELb0EEENS1_21CollectiveEpilogueFwdINS6_IJS8_S8_S9_EEENS6_IJNS7_ILi1EEESH_SH_EEESB_SD_Li128ELb1ELb1ELb0ELb0EEENS1_19SingleTileSchedulerILb1ELb0ELb1ELi128EEEEEEEEEvNT_6ParamsE,@"STO_CUDA_ENTRY STV_DEFAULT"
_ZN7cutlass13device_kernelIN5flash19enable_sm80_to_sm89INS1_16FlashAttnFwdSm80INS1_25CollectiveMainloopFwdSm80ILi4ELi1ELb0EN4cute5tupleIJNS5_1CILi128EEENS7_ILi64EEES8_EEELi128ENS_10bfloat16_tEfNS_4arch4Sm80ELb0ELb0ELb0ELb1ELb0ELb1ELb1ELb0EEENS1_21CollectiveEpilogueFwdINS6_IJS8_S8_S9_EEENS6_IJNS7_ILi1EEESH_SH_EEESB_SD_Li128ELb1ELb1ELb0ELb0EEENS1_19SingleTileSchedulerILb1ELb0ELb1ELi128EEEEEEEEEvNT_6ParamsE:
[----:B------:R-:W-:Y:S01]  /*0000*/  LDC R1, c[0x0][0x37c] ;  /* 0x0000df00ff017b82 */ /* 0x000fe20000000800 */
[----:B------:R-:W-:Y:S05]  /*0010*/  EXIT ;  /* 0x000000000000794d */ /* 0x000fea0003800000 */
.L_x_11:
        /* <DEDUP_REMOVED lines=14> */
.L_x_29:


//--------------------- .text._ZN7cutlass13device_kernelIN5flash19enable_sm80_to_sm89INS1_16FlashAttnFwdSm80INS1_25CollectiveMainloopFwdSm80ILi4ELi1ELb0EN4cute5tupleIJNS5_1CILi128EEENS7_ILi48EEES8_EEELi128ENS_10bfloat16_tEfNS_4arch4Sm80ELb0ELb1ELb0ELb0ELb0ELb0ELb1ELb0EEENS1_21CollectiveEpilogueFwdINS6_IJS8_S8_S9_EEENS6_IJNS7_ILi1EEESH_SH_EEESB_SD_Li128ELb0ELb1ELb0ELb0EEENS1_19SingleTileSchedulerILb0ELb0ELb1ELi128EEEEEEEEEvNT_6ParamsE --------------------------
	.section	.text._ZN7cutlass13device_kernelIN5flash19enable_sm80_to_sm89INS1_16FlashAttnFwdSm80INS1_25CollectiveMainloopFwdSm80ILi4ELi1ELb0EN4cute5tupleIJNS5_1CILi128EEENS7_ILi48EEES8_EEELi128ENS_10bfloat16_tEfNS_4arch4Sm80ELb0ELb1ELb0ELb0ELb0ELb0ELb1ELb0EEENS1_21CollectiveEpilogueFwdINS6_IJS8_S8_S9_EEENS6_IJNS7_ILi1EEESH_SH_EEESB_SD_Li128ELb0ELb1ELb0ELb0EEENS1_19SingleTileSchedulerILb0ELb0ELb1ELi128EEEEEEEEEvNT_6ParamsE,"ax",@progbits
	.align	128
.text._ZN7cutlass13device_kernelIN5flash19enable_sm80_to_sm89INS1_16FlashAttnFwdSm80INS1_25CollectiveMainloopFwdSm80ILi4ELi1ELb0EN4cute5tupleIJNS5_1CILi128EEENS7_ILi48EEES8_EEELi128ENS_10bfloat16_tEfNS_4arch4Sm80ELb0ELb1ELb0ELb0ELb0ELb0ELb1ELb0EEENS1_21CollectiveEpilogueFwdINS6_IJS8_S8_S9_EEENS6_IJNS7_ILi1EEESH_SH_EEESB_SD_Li128ELb0ELb1ELb0ELb0EEENS1_19SingleTileSchedulerILb0ELb0ELb1ELi128EEEEEEEEEvNT_6ParamsE:
        .type           _ZN7cutlass13device_kernelIN5flash19enable_sm80_to_sm89INS1_16FlashAttnFwdSm80INS1_25CollectiveMainloopFwdSm80ILi4ELi1ELb0EN4cute5tupleIJNS5_1CILi128EEENS7_ILi48EEES8_EEELi128ENS_10bfloat16_tEfNS_4arch4Sm80ELb0ELb1ELb0ELb0ELb0ELb0ELb1ELb0EEENS1_21CollectiveEpilogueFwdINS6_IJS8_S8_S9_EEENS6_IJNS7_ILi1EEESH_SH_EEESB_SD_Li128ELb0ELb1ELb0ELb0EEENS1_19SingleTileSchedulerILb0ELb0ELb1ELi128EEEEEEEEEvNT_6ParamsE,@function
        .size           _ZN7cutlass13device_kernelIN5flash19enable_sm80_to_sm89INS1_16FlashAttnFwdSm80INS1_25CollectiveMainloopFwdSm80ILi4ELi1ELb0EN4cute5tupleIJNS5_1CILi128EEENS7_ILi48EEES8_EEELi128ENS_10bfloat16_tEfNS_4arch4Sm80ELb0ELb1ELb0ELb0ELb0ELb0ELb1ELb0EEENS1_21CollectiveEpilogueFwdINS6_IJS8_S8_S9_EEENS6_IJNS7_ILi1EEESH_SH_EEESB_SD_Li128ELb0ELb1ELb0ELb0EEENS1_19SingleTileSchedulerILb0ELb0ELb1ELi128EEEEEEEEEvNT_6ParamsE,(.L_x_30 - _ZN7cutlass13device_kernelIN5flash19enable_sm80_to_sm89INS1_16FlashAttnFwdSm80INS1_25CollectiveMainloopFwdSm80ILi4ELi1ELb0EN4cute5tupleIJNS5_1CILi128EEENS7_ILi48EEES8_EEELi128ENS_10bfloat16_tEfNS_4arch4Sm80ELb0ELb1ELb0ELb0ELb0ELb0ELb1ELb0EEENS1_21CollectiveEpilogueFwdINS6_IJS8_S8_S9_EEENS6_IJNS7_ILi1EEESH_SH_EEESB_SD_Li128ELb0ELb1ELb0ELb0EEENS1_19SingleTileSchedulerILb0ELb0ELb1ELi128EEEEEEEEEvNT_6ParamsE)
        .other          _ZN7cutlass13device_kernelIN5flash19enable_sm80_to_sm89INS1_16FlashAttnFwdSm80INS1_25CollectiveMainloopFwdSm80ILi4ELi1ELb0EN4cute5tupleIJNS5_1CILi128EEENS7_ILi48EEES8_EEELi128ENS_10bfloat16_tEfNS_4arch4Sm80ELb0ELb1ELb0ELb0ELb0ELb0ELb1ELb0EEENS1_21CollectiveEpilogueFwdINS6_IJS8_S8_S9_EEENS6_IJNS7_ILi1EEESH_SH_EEESB_SD_Li128ELb0ELb1ELb0ELb0EEENS1_19SingleTileSchedulerILb0ELb0ELb1ELi128EEEEEEEEEvNT_6ParamsE,@"STO_CUDA_ENTRY STV_DEFAULT"
_ZN7cutlass13device_kernelIN5flash19enable_sm80_to_sm89INS1_16FlashAttnFwdSm80INS1_25CollectiveMainloopFwdSm80ILi4ELi1ELb0EN4cute5tupleIJNS5_1CILi128EEENS7_ILi48EEES8_EEELi128ENS_10bfloat16_tEfNS_4arch4Sm80ELb0ELb1ELb0ELb0ELb0ELb0ELb1ELb0EEENS1_21CollectiveEpilogueFwdINS6_IJS8_S8_S9_EEENS6_IJNS7_ILi1EEESH_SH_EEESB_SD_Li128ELb0ELb1ELb0ELb0EEENS1_19SingleTileSchedulerILb0ELb0ELb1ELi128EEEEEEEEEvNT_6ParamsE:
[----:B------:R-:W-:Y:S01]  /*0000*/  LDC R1, c[0x0][0x37c] ;  /* 0x0000df00ff017b82 */ /* 0x000fe20000000800 */
[----:B------:R-:W-:Y:S05]  /*0010*/  EXIT ;  /* 0x000000000000794d */ /* 0x000fea0003800000 */
.L_x_12:
        /* <DEDUP_REMOVED lines=14> */
.L_x_30:


//--------------------- .text._ZN7cutlass13device_kernelIN5flash19enable_sm80_to_sm89INS1_16FlashAttnFwdSm80INS1_25CollectiveMainloopFwdSm80ILi4ELi1ELb0EN4cute5tupleIJNS5_1CILi128EEENS7_ILi48EEES8_EEELi128ENS_10bfloat16_tEfNS_4arch4Sm80ELb0ELb1ELb0ELb1ELb0ELb0ELb1ELb0EEENS1_21CollectiveEpilogueFwdINS6_IJS8_S8_S9_EEENS6_IJNS7_ILi1EEESH_SH_EEESB_SD_Li128ELb1ELb1ELb0ELb0EEENS1_19SingleTileSchedulerILb1ELb0ELb1ELi128EEEEEEEEEvNT_6ParamsE --------------------------
	.section	.text._ZN7cutlass13device_kernelIN5flash19enable_sm80_to_sm89INS1_16FlashAttnFwdSm80INS1_25CollectiveMainloopFwdSm80ILi4ELi1ELb0EN4cute5tupleIJNS5_1CILi128EEENS7_ILi48EEES8_EEELi128ENS_10bfloat16_tEfNS_4arch4Sm80ELb0ELb1ELb0ELb1ELb0ELb0ELb1ELb0EEENS1_21CollectiveEpilogueFwdINS6_IJS8_S8_S9_EEENS6_IJNS7_ILi1EEESH_SH_EEESB_SD_Li128ELb1ELb1ELb0ELb0EEENS1_19SingleTileSchedulerILb1ELb0ELb1ELi128EEEEEEEEEvNT_6ParamsE,"ax",@progbits
	.align	128
.text._ZN7cutlass13device_kernelIN5flash19enable_sm80_to_sm89INS1_16FlashAttnFwdSm80INS1_25CollectiveMainloopFwdSm80ILi4ELi1ELb0EN4cute5tupleIJNS5_1CILi128EEENS7_ILi48EEES8_EEELi128ENS_10bfloat16_tEfNS_4arch4Sm80ELb0ELb1ELb0ELb1ELb0ELb0ELb1ELb0EEENS1_21CollectiveEpilogueFwdINS6_IJS8_S8_S9_EEENS6_IJNS7_ILi1EEESH_SH_EEESB_SD_Li128ELb1ELb1ELb0ELb0EEENS1_19SingleTileSchedulerILb1ELb0ELb1ELi128EEEEEEEEEvNT_6ParamsE:
        .type           _ZN7cutlass13device_kernelIN5flash19enable_sm80_to_sm89INS1_16FlashAttnFwdSm80INS1_25CollectiveMainloopFwdSm80ILi4ELi1ELb0EN4cute5tupleIJNS5_1CILi128EEENS7_ILi48EEES8_EEELi128ENS_10bfloat16_tEfNS_4arch4Sm80ELb0ELb1ELb0ELb1ELb0ELb0ELb1ELb0EEENS1_21CollectiveEpilogueFwdINS6_IJS8_S8_S9_EEENS6_IJNS7_ILi1EEESH_SH_EEESB_SD_Li128ELb1ELb1ELb0ELb0EEENS1_19SingleTileSchedulerILb1ELb0ELb1ELi128EEEEEEEEEvNT_6ParamsE,@function
        .size           _ZN7cutlass13device_kernelIN5flash19enable_sm80_to_sm89INS1_16FlashAttnFwdSm80INS1_25CollectiveMainloopFwdSm80ILi4ELi1ELb0EN4cute5tupleIJNS5_1CILi128EEENS7_ILi48EEES8_EEELi128ENS_10bfloat16_tEfNS_4arch4Sm80ELb0ELb1ELb0ELb1ELb0ELb0ELb1ELb0EEENS1_21CollectiveEpilogueFwdINS6_IJS8_S8_S9_EEENS6_IJNS7_ILi1EEESH_SH_EEESB_SD_Li128ELb1ELb1ELb0ELb0EEENS1_19SingleTileSchedulerILb1ELb0ELb1ELi128EEEEEEEEEvNT_6ParamsE,(.L_x_31 - _ZN7cutlass13device_kernelIN5flash19enable_sm80_to_sm89INS1_16FlashAttnFwdSm80INS1_25CollectiveMainloopFwdSm80ILi4ELi1ELb0EN4cute5tupleIJNS5_1CILi128EEENS7_ILi48EEES8_EEELi128ENS_10bfloat16_tEfNS_4arch4Sm80ELb0ELb1ELb0ELb1ELb0ELb0ELb1ELb0EEENS1_21CollectiveEpilogueFwdINS6_IJS8_S8_S9_EEENS6_IJNS7_ILi1EEESH_SH_EEESB_SD_Li128ELb1ELb1ELb0ELb0EEENS1_19SingleTileSchedulerILb1ELb0ELb1ELi128EEEEEEEEEvNT_6ParamsE)
        .other          _ZN7cutlass13device_kernelIN5flash19enable_sm80_to_sm89INS1_16FlashAttnFwdSm80INS1_25CollectiveMainloopFwdSm80ILi4ELi1ELb0EN4cute5tupleIJNS5_1CILi128EEENS7_ILi48EEES8_EEELi128ENS_10bfloat16_tEfNS_4arch4Sm80ELb0ELb1ELb0ELb1ELb0ELb0ELb1ELb0EEENS1_21CollectiveEpilogueFwdINS6_IJS8_S8_S9_EEENS6_IJNS7_ILi1EEESH_SH_EEESB_SD_Li128ELb1ELb1ELb0ELb0EEENS1_19SingleTileSchedulerILb1ELb0ELb1ELi128EEEEEEEEEvNT_6ParamsE,@"STO_CUDA_ENTRY STV_DEFAULT"
_ZN7cutlass13device_kernelIN5flash19enable_sm80_to_sm89INS1_16FlashAttnFwdSm80INS1_25CollectiveMainloopFwdSm80ILi4ELi1ELb0EN4cute5tupleIJNS5_1CILi128EEENS7_ILi48EEES8_EEELi128ENS_10bfloat16_tEfNS_4arch4Sm80ELb0ELb1ELb0ELb1ELb0ELb0ELb1ELb0EEENS1_21CollectiveEpilogueFwdINS6_IJS8_S8_S9_EEENS6_IJNS7_ILi1EEESH_SH_EEESB_SD_Li128ELb1ELb1ELb0ELb0EEENS1_19SingleTileSchedulerILb1ELb0ELb1ELi128EEEEEEEEEvNT_6ParamsE:
[----:B------:R-:W-:Y:S01]  /*0000*/  LDC R1, c[0x0][0x37c] ;  /* 0x0000df00ff017b82 */ /* 0x000fe20000000800 */
[----:B------:R-:W-:Y:S05]  /*0010*/  EXIT ;  /* 0x000000000000794d */ /* 0x000fea0003800000 */
.L_x_13:
        /* <DEDUP_REMOVED lines=14> */
.L_x_31:


//--------------------- .text._ZN7cutlass13device_kernelIN5flash19enable_sm80_to_sm89INS1_16FlashAttnFwdSm80INS1_25CollectiveMainloopFwdSm80ILi4ELi1ELb0EN4cute5tupleIJNS5_1CILi128EEENS7_ILi48EEES8_EEELi128ENS_10bfloat16_tEfNS_4arch4Sm80ELb0ELb1ELb0ELb1ELb0ELb1ELb1ELb0EEENS1_21CollectiveEpilogueFwdINS6_IJS8_S8_S9_EEENS6_IJNS7_ILi1EEESH_SH_EEESB_SD_Li128ELb1ELb1ELb0ELb0EEENS1_19SingleTileSchedulerILb1ELb0ELb1ELi128EEEEEEEEEvNT_6ParamsE --------------------------
	.section	.text._ZN7cutlass13device_kernelIN5flash19enable_sm80_to_sm89INS1_16FlashAttnFwdSm80INS1_25CollectiveMainloopFwdSm80ILi4ELi1ELb0EN4cute5tupleIJNS5_1CILi128EEENS7_ILi48EEES8_EEELi128ENS_10bfloat16_tEfNS_4arch4Sm80ELb0ELb1ELb0ELb1ELb0ELb1ELb1ELb0EEENS1_21CollectiveEpilogueFwdINS6_IJS8_S8_S9_EEENS6_IJNS7_ILi1EEESH_SH_EEESB_SD_Li128ELb1ELb1ELb0ELb0EEENS1_19SingleTileSchedulerILb1ELb0ELb1ELi128EEEEEEEEEvNT_6ParamsE,"ax",@progbits
	.align	128
.text._ZN7cutlass13device_kernelIN5flash19enable_sm80_to_sm89INS1_16FlashAttnFwdSm80INS1_25CollectiveMainloopFwdSm80ILi4ELi1ELb0EN4cute5tupleIJNS5_1CILi128EEENS7_ILi48EEES8_EEELi128ENS_10bfloat16_tEfNS_4arch4Sm80ELb0ELb1ELb0ELb1ELb0ELb1ELb1ELb0EEENS1_21CollectiveEpilogueFwdINS6_IJS8_S8_S9_EEENS6_IJNS7_ILi1EEESH_SH_EEESB_SD_Li128ELb1ELb1ELb0ELb0EEENS1_19SingleTileSchedulerILb1ELb0ELb1ELi128EEEEEEEEEvNT_6ParamsE:
        .type           _ZN7cutlass13device_kernelIN5flash19enable_sm80_to_sm89INS1_16FlashAttnFwdSm80INS1_25CollectiveMainloopFwdSm80ILi4ELi1ELb0EN4cute5tupleIJNS5_1CILi128EEENS7_ILi48EEES8_EEELi128ENS_10bfloat16_tEfNS_4arch4Sm80ELb0ELb1ELb0ELb1ELb0ELb1ELb1ELb0EEENS1_21CollectiveEpilogueFwdINS6_IJS8_S8_S9_EEENS6_IJNS7_ILi1EEESH_SH_EEESB_SD_Li128ELb1ELb1ELb0ELb0EEENS1_19SingleTileSchedulerILb1ELb0ELb1ELi128EEEEEEEEEvNT_6ParamsE,@function
        .size           _ZN7cutlass13device_kernelIN5flash19enable_sm80_to_sm89INS1_16FlashAttnFwdSm80INS1_25CollectiveMainloopFwdSm80ILi4ELi1ELb0EN4cute5tupleIJNS5_1CILi128EEENS7_ILi48EEES8_EEELi128ENS_10bfloat16_tEfNS_4arch4Sm80ELb0ELb1ELb0ELb1ELb0ELb1ELb1ELb0EEENS1_21CollectiveEpilogueFwdINS6_IJS8_S8_S9_EEENS6_IJNS7_ILi1EEESH_SH_EEESB_SD_Li128ELb1ELb1ELb0ELb0EEENS1_19SingleTileSchedulerILb1ELb0ELb1ELi128EEEEEEEEEvNT_6ParamsE,(.L_x_32 - _ZN7cutlass13device_kernelIN5flash19enable_sm80_to_sm89INS1_16FlashAttnFwdSm80INS1_25CollectiveMainloopFwdSm80ILi4ELi1ELb0EN4cute5tupleIJNS5_1CILi128EEENS7_ILi48EEES8_EEELi128ENS_10bfloat16_tEfNS_4arch4Sm80ELb0ELb1ELb0ELb1ELb0ELb1ELb1ELb0EEENS1_21CollectiveEpilogueFwdINS6_IJS8_S8_S9_EEENS6_IJNS7_ILi1EEESH_SH_EEESB_SD_Li128ELb1ELb1ELb0ELb0EEENS1_19SingleTileSchedulerILb1ELb0ELb1ELi128EEEEEEEEEvNT_6ParamsE)
        .other          _ZN7cutlass13device_kernelIN5flash19enable_sm80_to_sm89INS1_16FlashAttnFwdSm80INS1_25CollectiveMainloopFwdSm80ILi4ELi1ELb0EN4cute5tupleIJNS5_1CILi128EEENS7_ILi48EEES8_EEELi128ENS_10bfloat16_tEfNS_4arch4Sm80ELb0ELb1ELb0ELb1ELb0ELb1ELb1ELb0EEENS1_21CollectiveEpilogueFwdINS6_IJS8_S8_S9_EEENS6_IJNS7_ILi1EEESH_SH_EEESB_SD_Li128ELb1ELb1ELb0ELb0EEENS1_19SingleTileSchedulerILb1ELb0ELb1ELi128EEEEEEEEEvNT_6ParamsE,@"STO_CUDA_ENTRY STV_DEFAULT"
_ZN7cutlass13device_kernelIN5flash19enable_sm80_to_sm89INS1_16FlashAttnFwdSm80INS1_25CollectiveMainloopFwdSm80ILi4ELi1ELb0EN4cute5tupleIJNS5_1CILi128EEENS7_ILi48EEES8_EEELi128ENS_10bfloat16_tEfNS_4arch4Sm80ELb0ELb1ELb0ELb1ELb0ELb1ELb1ELb0EEENS1_21CollectiveEpilogueFwdINS6_IJS8_S8_S9_EEENS6_IJNS7_ILi1EEESH_SH_EEESB_SD_Li128ELb1ELb1ELb0ELb0EEENS1_19SingleTileSchedulerILb1ELb0ELb1ELi128EEEEEEEEEvNT_6ParamsE:
[----:B------:R-:W-:Y:S01]  /*0000*/  LDC R1, c[0x0][0x37c] ;  /* 0x0000df00ff017b82 */ /* 0x000fe20000000800 */
[----:B------:R-:W-:Y:S05]  /*0010*/  EXIT ;  /* 0x000000000000794d */ /* 0x000fea0003800000 */
.L_x_14:
        /* <DEDUP_REMOVED lines=14> */
.L_x_32:


//--------------------- .text._ZN7cutlass13device_kernelIN5flash19enable_sm80_to_sm89INS1_16FlashAttnFwdSm80INS1_25CollectiveMainloopFwdSm80ILi4ELi1ELb0EN4cute5tupleIJNS5_1CILi128EEENS7_ILi64EEES8_EEELi128ENS_10bfloat16_tEfNS_4arch4Sm80ELb1ELb0ELb0ELb0ELb0ELb0ELb1ELb0EEENS1_21CollectiveEpilogueFwdINS6_IJS8_S8_S9_EEENS6_IJNS7_ILi1EEESH_SH_EEESB_SD_Li128ELb0ELb1ELb0ELb0EEENS1_30DynamicPersistentTileSchedulerILi128ELi128ELb0ELb1ELb0EEEEEEEEEvNT_6ParamsE --------------------------
	.section	.text._ZN7cutlass13device_kernelIN5flash19enable_sm80_to_sm89INS1_16FlashAttnFwdSm80INS1_25CollectiveMainloopFwdSm80ILi4ELi1ELb0EN4cute5tupleIJNS5_1CILi128EEENS7_ILi64EEES8_EEELi128ENS_10bfloat16_tEfNS_4arch4Sm80ELb1ELb0ELb0ELb0ELb0ELb0ELb1ELb0EEENS1_21CollectiveEpilogueFwdINS6_IJS8_S8_S9_EEENS6_IJNS7_ILi1EEESH_SH_EEESB_SD_Li128ELb0ELb1ELb0ELb0EEENS1_30DynamicPersistentTileSchedulerILi128ELi128ELb0ELb1ELb0EEEEEEEEEvNT_6ParamsE,"ax",@progbits
	.align	128
.text._ZN7cutlass13device_kernelIN5flash19enable_sm80_to_sm89INS1_16FlashAttnFwdSm80INS1_25CollectiveMainloopFwdSm80ILi4ELi1ELb0EN4cute5tupleIJNS5_1CILi128EEENS7_ILi64EEES8_EEELi128ENS_10bfloat16_tEfNS_4arch4Sm80ELb1ELb0ELb0ELb0ELb0ELb0ELb1ELb0EEENS1_21CollectiveEpilogueFwdINS6_IJS8_S8_S9_EEENS6_IJNS7_ILi1EEESH_SH_EEESB_SD_Li128ELb0ELb1ELb0ELb0EEENS1_30DynamicPersistentTileSchedulerILi128ELi128ELb0ELb1ELb0EEEEEEEEEvNT_6ParamsE:
        .type           _ZN7cutlass13device_kernelIN5flash19enable_sm80_to_sm89INS1_16FlashAttnFwdSm80INS1_25CollectiveMainloopFwdSm80ILi4ELi1ELb0EN4cute5tupleIJNS5_1CILi128EEENS7_ILi64EEES8_EEELi128ENS_10bfloat16_tEfNS_4arch4Sm80ELb1ELb0ELb0ELb0ELb0ELb0ELb1ELb0EEENS1_21CollectiveEpilogueFwdINS6_IJS8_S8_S9_EEENS6_IJNS7_ILi1EEESH_SH_EEESB_SD_Li128ELb0ELb1ELb0ELb0EEENS1_30DynamicPersistentTileSchedulerILi128ELi128ELb0ELb1ELb0EEEEEEEEEvNT_6ParamsE,@function
        .size           _ZN7cutlass13device_kernelIN5flash19enable_sm80_to_sm89INS1_16FlashAttnFwdSm80INS1_25CollectiveMainloopFwdSm80ILi4ELi1ELb0EN4cute5tupleIJNS5_1CILi128EEENS7_ILi64EEES8_EEELi128ENS_10bfloat16_tEfNS_4arch4Sm80ELb1ELb0ELb0ELb0ELb0ELb0ELb1ELb0EEENS1_21CollectiveEpilogueFwdINS6_IJS8_S8_S9_EEENS6_IJNS7_ILi1EEESH_SH_EEESB_SD_Li128ELb0ELb1ELb0ELb0EEENS1_30DynamicPersistentTileSchedulerILi128ELi128ELb0ELb1ELb0EEEEEEEEEvNT_6ParamsE,(.L_x_33 - _ZN7cutlass13device_kernelIN5flash19enable_sm80_to_sm89INS1_16FlashAttnFwdSm80INS1_25CollectiveMainloopFwdSm80ILi4ELi1ELb0EN4cute5tupleIJNS5_1CILi128EEENS7_ILi64EEES8_EEELi128ENS_10bfloat16_tEfNS_4arch4Sm80ELb1ELb0ELb0ELb0ELb0ELb0ELb1ELb0EEENS1_21CollectiveEpilogueFwdINS6_IJS8_S8_S9_EEENS6_IJNS7_ILi1EEESH_SH_EEESB_SD_Li128ELb0ELb1ELb0ELb0EEENS1_30DynamicPersistentTileSchedulerILi128ELi128ELb0ELb1ELb0EEEEEEEEEvNT_6ParamsE)
        .other          _ZN7cutlass13device_kernelIN5flash19enable_sm80_to_sm89INS1_16FlashAttnFwdSm80INS1_25CollectiveMainloopFwdSm80ILi4ELi1ELb0EN4cute5tupleIJNS5_1CILi128EEENS7_ILi64EEES8_EEELi128ENS_10bfloat16_tEfNS_4arch4Sm80ELb1ELb0ELb0ELb0ELb0ELb0ELb1ELb0EEENS1_21CollectiveEpilogueFwdINS6_IJS8_S8_S9_EEENS6_IJNS7_ILi1EEESH_SH_EEESB_SD_Li128ELb0ELb1ELb0ELb0EEENS1_30DynamicPersistentTileSchedulerILi128ELi128ELb0ELb1ELb0EEEEEEEEEvNT_6ParamsE,@"STO_CUDA_ENTRY STV_DEFAULT"
_ZN7cutlass13device_kernelIN5flash19enable_sm80_to_sm89INS1_16FlashAttnFwdSm80INS1_25CollectiveMainloopFwdSm80ILi4ELi1ELb0EN4cute5tupleIJNS5_1CILi128EEENS7_ILi64EEES8_EEELi128ENS_10bfloat16_tEfNS_4arch4Sm80ELb1ELb0ELb0ELb0ELb0ELb0ELb1ELb0EEENS1_21CollectiveEpilogueFwdINS6_IJS8_S8_S9_EEENS6_IJNS7_ILi1EEESH_SH_EEESB_SD_Li128ELb0ELb1ELb0ELb0EEENS1_30DynamicPersistentTileSchedulerILi128ELi128ELb0ELb1ELb0EEEEEEEEEvNT_6ParamsE:
[----:B------:R-:W-:Y:S01]  /*0000*/  LDC R1, c[0x0][0x37c] ;  /* 0x0000df00ff017b82 */ /* 0x000fe20000000800 */
[----:B------:R-:W-:Y:S05]  /*0010*/  EXIT ;  /* 0x000000000000794d */ /* 0x000fea0003800000 */
.L_x_15:
        /* <DEDUP_REMOVED lines=14> */
.L_x_33:


//--------------------- .text._ZN7cutlass13device_kernelIN5flash19enable_sm80_to_sm89INS1_16FlashAttnFwdSm80INS1_25CollectiveMainloopFwdSm80ILi4ELi1ELb0EN4cute5tupleIJNS5_1CILi128EEENS7_ILi64EEES8_EEELi128ENS_10bfloat16_tEfNS_4arch4Sm80ELb1ELb0ELb0ELb1ELb0ELb0ELb1ELb0EEENS1_21CollectiveEpilogueFwdINS6_IJS8_S8_S9_EEENS6_IJNS7_ILi1EEESH_SH_EEESB_SD_Li128ELb1ELb1ELb0ELb0EEENS1_19SingleTileSchedulerILb1ELb0ELb1ELi128EEEEEEEEEvNT_6ParamsE --------------------------
	.section	.text._ZN7cutlass13device_kernelIN5flash19enable_sm80_to_sm89INS1_16FlashAttnFwdSm80INS1_25CollectiveMainloopFwdSm80ILi4ELi1ELb0EN4cute5tupleIJNS5_1CILi128EEENS7_ILi64EEES8_EEELi128ENS_10bfloat16_tEfNS_4arch4Sm80ELb1ELb0ELb0ELb1ELb0ELb0ELb1ELb0EEENS1_21CollectiveEpilogueFwdINS6_IJS8_S8_S9_EEENS6_IJNS7_ILi1EEESH_SH_EEESB_SD_Li128ELb1ELb1ELb0ELb0EEENS1_19SingleTileSchedulerILb1ELb0ELb1ELi128EEEEEEEEEvNT_6ParamsE,"ax",@progbits
	.align	128
.text._ZN7cutlass13device_kernelIN5flash19enable_sm80_to_sm89INS1_16FlashAttnFwdSm80INS1_25CollectiveMainloopFwdSm80ILi4ELi1ELb0EN4cute5tupleIJNS5_1CILi128EEENS7_ILi64EEES8_EEELi128ENS_10bfloat16_tEfNS_4arch4Sm80ELb1ELb0ELb0ELb1ELb0ELb0ELb1ELb0EEENS1_21CollectiveEpilogueFwdINS6_IJS8_S8_S9_EEENS6_IJNS7_ILi1EEESH_SH_EEESB_SD_Li128ELb1ELb1ELb0ELb0EEENS1_19SingleTileSchedulerILb1ELb0ELb1ELi128EEEEEEEEEvNT_6ParamsE:
        .type           _ZN7cutlass13device_kernelIN5flash19enable_sm80_to_sm89INS1_16FlashAttnFwdSm80INS1_25CollectiveMainloopFwdSm80ILi4ELi1ELb0EN4cute5tupleIJNS5_1CILi128EEENS7_ILi64EEES8_EEELi128ENS_10bfloat16_tEfNS_4arch4Sm80ELb1ELb0ELb0ELb1ELb0ELb0ELb1ELb0EEENS1_21CollectiveEpilogueFwdINS6_IJS8_S8_S9_EEENS6_IJNS7_ILi1EEESH_SH_EEESB_SD_Li128ELb1ELb1ELb0ELb0EEENS1_19SingleTileSchedulerILb1ELb0ELb1ELi128EEEEEEEEEvNT_6ParamsE,@function
        .size           _ZN7cutlass13device_kernelIN5flash19enable_sm80_to_sm89INS1_16FlashAttnFwdSm80INS1_25CollectiveMainloopFwdSm80ILi4ELi1ELb0EN4cute5tupleIJNS5_1CILi128EEENS7_ILi64EEES8_EEELi128ENS_10bfloat16_tEfNS_4arch4Sm80ELb1ELb0ELb0ELb1ELb0ELb0ELb1ELb0EEENS1_21CollectiveEpilogueFwdINS6_IJS8_S8_S9_EEENS6_IJNS7_ILi1EEESH_SH_EEESB_SD_Li128ELb1ELb1ELb0ELb0EEENS1_19SingleTileSchedulerILb1ELb0ELb1ELi128EEEEEEEEEvNT_6ParamsE,(.L_x_34 - _ZN7cutlass13device_kernelIN5flash19enable_sm80_to_sm89INS1_16FlashAttnFwdSm80INS1_25CollectiveMainloopFwdSm80ILi4ELi1ELb0EN4cute5tupleIJNS5_1CILi128EEENS7_ILi64EEES8_EEELi128ENS_10bfloat16_tEfNS_4arch4Sm80ELb1ELb0ELb0ELb1ELb0ELb0ELb1ELb0EEENS1_21CollectiveEpilogueFwdINS6_IJS8_S8_S9_EEENS6_IJNS7_ILi1EEESH_SH_EEESB_SD_Li128ELb1ELb1ELb0ELb0EEENS1_19SingleTileSchedulerILb1ELb0ELb1ELi128EEEEEEEEEvNT_6ParamsE)
        .other          _ZN7cutlass13device_kernelIN5flash19enable_sm80_to_sm89INS1_16FlashAttnFwdSm80INS1_25CollectiveMainloopFwdSm80ILi4ELi1ELb0EN4cute5tupleIJNS5_1CILi128EEENS7_ILi64EEES8_EEELi128ENS_10bfloat16_tEfNS_4arch4Sm80ELb1ELb0ELb0ELb1ELb0ELb0ELb1ELb0EEENS1_21CollectiveEpilogueFwdINS6_IJS8_S8_S9_EEENS6_IJNS7_ILi1EEESH_SH_EEESB_SD_Li128ELb1ELb1ELb0ELb0EEENS1_19SingleTileSchedulerILb1ELb0ELb1ELi128EEEEEEEEEvNT_6ParamsE,@"STO_CUDA_ENTRY STV_DEFAULT"
_ZN7cutlass13device_kernelIN5flash19enable_sm80_to_sm89INS1_16FlashAttnFwdSm80INS1_25CollectiveMainloopFwdSm80ILi4ELi1ELb0EN4cute5tupleIJNS5_1CILi128EEENS7_ILi64EEES8_EEELi128ENS_10bfloat16_tEfNS_4arch4Sm80ELb1ELb0ELb0ELb1ELb0ELb0ELb1ELb0EEENS1_21CollectiveEpilogueFwdINS6_IJS8_S8_S9_EEENS6_IJNS7_ILi1EEESH_SH_EEESB_SD_Li128ELb1ELb1ELb0ELb0EEENS1_19SingleTileSchedulerILb1ELb0ELb1ELi128EEEEEEEEEvNT_6ParamsE:
[----:B------:R-:W-:Y:S01]  /*0000*/  LDC R1, c[0x0][0x37c] ;  /* 0x0000df00ff017b82 */ /* 0x000fe20000000800 */
[----:B------:R-:W-:Y:S05]  /*0010*/  EXIT ;  /* 0x000000000000794d */ /* 0x000fea0003800000 */
.L_x_16:
        /* <DEDUP_REMOVED lines=14> */
.L_x_34:


//--------------------- .text._ZN7cutlass13device_kernelIN5flash19enable_sm80_to_sm89INS1_16FlashAttnFwdSm80INS1_25CollectiveMainloopFwdSm80ILi4ELi1ELb0EN4cute5tupleIJNS5_1CILi128EEENS7_ILi64EEES8_EEELi128ENS_10bfloat16_tEfNS_4arch4Sm80ELb1ELb0ELb0ELb1ELb0ELb1ELb1ELb0EEENS1_21CollectiveEpilogueFwdINS6_IJS8_S8_S9_EEENS6_IJNS7_ILi1EEESH_SH_EEESB_SD_Li128ELb1ELb1ELb0ELb0EEENS1_19SingleTileSchedulerILb1ELb0ELb1ELi128EEEEEEEEEvNT_6ParamsE --------------------------
	.section	.text._ZN7cutlass13device_kernelIN5flash19enable_sm80_to_sm89INS1_16FlashAttnFwdSm80INS1_25CollectiveMainloopFwdSm80ILi4ELi1ELb0EN4cute5tupleIJNS5_1CILi128EEENS7_ILi64EEES8_EEELi128ENS_10bfloat16_tEfNS_4arch4Sm80ELb1ELb0ELb0ELb1ELb0ELb1ELb1ELb0EEENS1_21CollectiveEpilogueFwdINS6_IJS8_S8_S9_EEENS6_IJNS7_ILi1EEESH_SH_EEESB_SD_Li128ELb1ELb1ELb0ELb0EEENS1_19SingleTileSchedulerILb1ELb0ELb1ELi128EEEEEEEEEvNT_6ParamsE,"ax",@progbits
	.align	128
.text._ZN7cutlass13device_kernelIN5flash19enable_sm80_to_sm89INS1_16FlashAttnFwdSm80INS1_25CollectiveMainloopFwdSm80ILi4ELi1ELb0EN4cute5tupleIJNS5_1CILi128EEENS7_ILi64EEES8_EEELi128ENS_10bfloat16_tEfNS_4arch4Sm80ELb1ELb0ELb0ELb1ELb0ELb1ELb1ELb0EEENS1_21CollectiveEpilogueFwdINS6_IJS8_S8_S9_EEENS6_IJNS7_ILi1EEESH_SH_EEESB_SD_Li128ELb1ELb1ELb0ELb0EEENS1_19SingleTileSchedulerILb1ELb0ELb1ELi128EEEEEEEEEvNT_6ParamsE:
        .type           _ZN7cutlass13device_kernelIN5flash19enable_sm80_to_sm89INS1_16FlashAttnFwdSm80INS1_25CollectiveMainloopFwdSm80ILi4ELi1ELb0EN4cute5tupleIJNS5_1CILi128EEENS7_ILi64EEES8_EEELi128ENS_10bfloat16_tEfNS_4arch4Sm80ELb1ELb0ELb0ELb1ELb0ELb1ELb1ELb0EEENS1_21CollectiveEpilogueFwdINS6_IJS8_S8_S9_EEENS6_IJNS7_ILi1EEESH_SH_EEESB_SD_Li128ELb1ELb1ELb0ELb0EEENS1_19SingleTileSchedulerILb1ELb0ELb1ELi128EEEEEEEEEvNT_6ParamsE,@function
        .size           _ZN7cutlass13device_kernelIN5flash19enable_sm80_to_sm89INS1_16FlashAttnFwdSm80INS1_25CollectiveMainloopFwdSm80ILi4ELi1ELb0EN4cute5tupleIJNS5_1CILi128EEENS7_ILi64EEES8_EEELi128ENS_10bfloat16_tEfNS_4arch4Sm80ELb1ELb0ELb0ELb1ELb0ELb1ELb1ELb0EEENS1_21CollectiveEpilogueFwdINS6_IJS8_S8_S9_EEENS6_IJNS7_ILi1EEESH_SH_EEESB_SD_Li128ELb1ELb1ELb0ELb0EEENS1_19SingleTileSchedulerILb1ELb0ELb1ELi128EEEEEEEEEvNT_6ParamsE,(.L_x_35 - _ZN7cutlass13device_kernelIN5flash19enable_sm80_to_sm89INS1_16FlashAttnFwdSm80INS1_25CollectiveMainloopFwdSm80ILi4ELi1ELb0EN4cute5tupleIJNS5_1CILi128EEENS7_ILi64EEES8_EEELi128ENS_10bfloat16_tEfNS_4arch4Sm80ELb1ELb0ELb0ELb1ELb0ELb1ELb1ELb0EEENS1_21CollectiveEpilogueFwdINS6_IJS8_S8_S9_EEENS6_IJNS7_ILi1EEESH_SH_EEESB_SD_Li128ELb1ELb1ELb0ELb0EEENS1_19SingleTileSchedulerILb1ELb0ELb1ELi128EEEEEEEEEvNT_6ParamsE)
        .other          _ZN7cutlass13device_kernelIN5flash19enable_sm80_to_sm89INS1_16FlashAttnFwdSm80INS1_25CollectiveMainloopFwdSm80ILi4ELi1ELb0EN4cute5tupleIJNS5_1CILi128EEENS7_ILi64EEES8_EEELi128ENS_10bfloat16_tEfNS_4arch4Sm80ELb1ELb0ELb0ELb1ELb0ELb1ELb1ELb0EEENS1_21CollectiveEpilogueFwdINS6_IJS8_S8_S9_EEENS6_IJNS7_ILi1EEESH_SH_EEESB_SD_Li128ELb1ELb1ELb0ELb0EEENS1_19SingleTileSchedulerILb1ELb0ELb1ELi128EEEEEEEEEvNT_6ParamsE,@"STO_CUDA_ENTRY STV_DEFAULT"
_ZN7cutlass13device_kernelIN5flash19enable_sm80_to_sm89INS1_16FlashAttnFwdSm80INS1_25CollectiveMainloopFwdSm80ILi4ELi1ELb0EN4cute5tupleIJNS5_1CILi128EEENS7_ILi64EEES8_EEELi128ENS_10bfloat16_tEfNS_4arch4Sm80ELb1ELb0ELb0ELb1ELb0ELb1ELb1ELb0EEENS1_21CollectiveEpilogueFwdINS6_IJS8_S8_S9_EEENS6_IJNS7_ILi1EEESH_SH_EEESB_SD_Li128ELb1ELb1ELb0ELb0EEENS1_19SingleTileSchedulerILb1ELb0ELb1ELi128EEEEEEEEEvNT_6ParamsE:
[----:B------:R-:W-:Y:S01]  /*0000*/  LDC R1, c[0x0][0x37c] ;  /* 0x0000df00ff017b82 */ /* 0x000fe20000000800 */
[----:B------:R-:W-:Y:S05]  /*0010*/  EXIT ;  /* 0x000000000000794d */ /* 0x000fea0003800000 */
.L_x_17:
        /* <DEDUP_REMOVED lines=14> */
.L_x_35:


//--------------------- .nv.shared.reserved.0     --------------------------
	.section	.nv.shared.reserved.0,"aw",@nobits
	.weak		__nv_reservedSMEM_offset_0_alias
	.size		__nv_reservedSMEM_offset_0_alias, 0, 64
	.other		__nv_reservedSMEM_offset_0_alias,@"STO_CUDA_RESERVED_SHARED STV_DEFAULT"
__nv_reservedSMEM_offset_0_alias:
	.zero		0
	.zero		64


//--------------------- .nv.global                --------------------------
	.section	.nv.global,"aw",@nobits
.nv.global:
	.type		_ZN66_INTERNAL_43f44d2a_30_flash_fwd_hdim128_bf16_sm80_cu_f3e6f9ee_29134cute1_E,@object
	.size		_ZN66_INTERNAL_43f44d2a_30_flash_fwd_hdim128_bf16_sm80_cu_f3e6f9ee_29134cute1_E,(_ZN66_INTERNAL_43f44d2a_30_flash_fwd_hdim128_bf16_sm80_cu_f3e6f9ee_29134cuda3std3__45__cpo6cbeginE - _ZN66_INTERNAL_43f44d2a_30_flash_fwd_hdim128_bf16_sm80_cu_f3e6f9ee_29134cute1_E)
_ZN66_INTERNAL_43f44d2a_30_flash_fwd_hdim128_bf16_sm80_cu_f3e6f9ee_29134cute1_E:
	.zero		1
	.type		_ZN66_INTERNAL_43f44d2a_30_flash_fwd_hdim128_bf16_sm80_cu_f3e6f9ee_29134cuda3std3__45__cpo6cbeginE,@object
	.size		_ZN66_INTERNAL_43f44d2a_30_flash_fwd_hdim128_bf16_sm80_cu_f3e6f9ee_29134cuda3std3__45__cpo6cbeginE,(_ZN66_INTERNAL_43f44d2a_30_flash_fwd_hdim128_bf16_sm80_cu_f3e6f9ee_29134cuda3std3__48in_placeE - _ZN66_INTERNAL_43f44d2a_30_flash_fwd_hdim128_bf16_sm80_cu_f3e6f9ee_29134cuda3std3__45__cpo6cbeginE)
_ZN66_INTERNAL_43f44d2a_30_flash_fwd_hdim128_bf16_sm80_cu_f3e6f9ee_29134cuda3std3__45__cpo6cbeginE:
	.zero		1
	.type		_ZN66_INTERNAL_43f44d2a_30_flash_fwd_hdim128_bf16_sm80_cu_f3e6f9ee_29134cuda3std3__48in_placeE,@object
	.size		_ZN66_INTERNAL_43f44d2a_30_flash_fwd_hdim128_bf16_sm80_cu_f3e6f9ee_29134cuda3std3__48in_placeE,(_ZN66_INTERNAL_43f44d2a_30_flash_fwd_hdim128_bf16_sm80_cu_f3e6f9ee_29134cuda3std6ranges3__45__cpo9iter_moveE - _ZN66_INTERNAL_43f44d2a_30_flash_fwd_hdim128_bf16_sm80_cu_f3e6f9ee_29134cuda3std3__48in_placeE)
_ZN66_INTERNAL_43f44d2a_30_flash_fwd_hdim128_bf16_sm80_cu_f3e6f9ee_29134cuda3std3__48in_placeE:
	.zero		1
	.type		_ZN66_INTERNAL_43f44d2a_30_flash_fwd_hdim128_bf16_sm80_cu_f3e6f9ee_29134cuda3std6ranges3__45__cpo9iter_moveE,@object
	.size		_ZN66_INTERNAL_43f44d2a_30_flash_fwd_hdim128_bf16_sm80_cu_f3e6f9ee_29134cuda3std6ranges3__45__cpo9iter_moveE,(_ZN66_INTERNAL_43f44d2a_30_flash_fwd_hdim128_bf16_sm80_cu_f3e6f9ee_29134cuda3std3__45__cpo5beginE - _ZN66_INTERNAL_43f44d2a_30_flash_fwd_hdim128_bf16_sm80_cu_f3e6f9ee_29134cuda3std6ranges3__45__cpo9iter_moveE)
_ZN66_INTERNAL_43f44d2a_30_flash_fwd_hdim128_bf16_sm80_cu_f3e6f9ee_29134cuda3std6ranges3__45__cpo9iter_moveE:
	.zero		1
	.type		_ZN66_INTERNAL_43f44d2a_30_flash_fwd_hdim128_bf16_sm80_cu_f3e6f9ee_29134cuda3std3__45__cpo5beginE,@object
	.size		_ZN66_INTERNAL_43f44d2a_30_flash_fwd_hdim128_bf16_sm80_cu_f3e6f9ee_29134cuda3std3__45__cpo5beginE,(_ZN66_INTERNAL_43f44d2a_30_flash_fwd_hdim128_bf16_sm80_cu_f3e6f9ee_29134cuda3std3__468_GLOBAL__N__43f44d2a_30_flash_fwd_hdim128_bf16_sm80_cu_f3e6f9ee_29136ignoreE - _ZN66_INTERNAL_43f44d2a_30_flash_fwd_hdim128_bf16_sm80_cu_f3e6f9ee_29134cuda3std3__45__cpo5beginE)
_ZN66_INTERNAL_43f44d2a_30_flash_fwd_hdim128_bf16_sm80_cu_f3e6f9ee_29134cuda3std3__45__cpo5beginE:
	.zero		1
	.type		_ZN66_INTERNAL_43f44d2a_30_flash_fwd_hdim128_bf16_sm80_cu_f3e6f9ee_29134cuda3std3__468_GLOBAL__N__43f44d2a_30_flash_fwd_hdim128_bf16_sm80_cu_f3e6f9ee_29136ignoreE,@object
	.size		_ZN66_INTERNAL_43f44d2a_30_flash_fwd_hdim128_bf16_sm80_cu_f3e6f9ee_29134cuda3std3__468_GLOBAL__N__43f44d2a_30_flash_fwd_hdim128_bf16_sm80_cu_f3e6f9ee_29136ignoreE,(_ZN66_INTERNAL_43f44d2a_30_flash_fwd_hdim128_bf16_sm80_cu_f3e6f9ee_29134cute7productE - _ZN66_INTERNAL_43f44d2a_30_flash_fwd_hdim128_bf16_sm80_cu_f3e6f9ee_29134cuda3std3__468_GLOBAL__N__43f44d2a_30_flash_fwd_hdim128_bf16_sm80_cu_f3e6f9ee_29136ignoreE)
_ZN66_INTERNAL_43f44d2a_30_flash_fwd_hdim128_bf16_sm80_cu_f3e6f9ee_29134cuda3std3__468_GLOBAL__N__43f44d2a_30_flash_fwd_hdim128_bf16_sm80_cu_f3e6f9ee_29136ignoreE:
	.zero		1
	.type		_ZN66_INTERNAL_43f44d2a_30_flash_fwd_hdim128_bf16_sm80_cu_f3e6f9ee_29134cute7productE,@object
	.size		_ZN66_INTERNAL_43f44d2a_30_flash_fwd_hdim128_bf16_sm80_cu_f3e6f9ee_29134cute7productE,(_ZN66_INTERNAL_43f44d2a_30_flash_fwd_hdim128_bf16_sm80_cu_f3e6f9ee_29134cuda3std3__45__cpo3endE - _ZN66_INTERNAL_43f44d2a_30_flash_fwd_hdim128_bf16_sm80_cu_f3e6f9ee_29134cute7productE)
_ZN66_INTERNAL_43f44d2a_30_flash_fwd_hdim128_bf16_sm80_cu_f3e6f9ee_29134cute7productE:
	.zero		1
	.type		_ZN66_INTERNAL_43f44d2a_30_flash_fwd_hdim128_bf16_sm80_cu_f3e6f9ee_29134cuda3std3__45__cpo3endE,@object
	.size		_ZN66_INTERNAL_43f44d2a_30_flash_fwd_hdim128_bf16_sm80_cu_f3e6f9ee_29134cuda3std3__45__cpo3endE,(_ZN66_INTERNAL_43f44d2a_30_flash_fwd_hdim128_bf16_sm80_cu_f3e6f9ee_29134cuda3std3__419piecewise_constructE - _ZN66_INTERNAL_43f44d2a_30_flash_fwd_hdim128_bf16_sm80_cu_f3e6f9ee_29134cuda3std3__45__cpo3endE)
_ZN66_INTERNAL_43f44d2a_30_flash_fwd_hdim128_bf16_sm80_cu_f3e6f9ee_29134cuda3std3__45__cpo3endE:
	.zero		1
	.type		_ZN66_INTERNAL_43f44d2a_30_flash_fwd_hdim128_bf16_sm80_cu_f3e6f9ee_29134cuda3std3__419piecewise_constructE,@object
	.size		_ZN66_INTERNAL_43f44d2a_30_flash_fwd_hdim128_bf16_sm80_cu_f3e6f9ee_29134cuda3std3__419piecewise_constructE,(_ZN66_INTERNAL_43f44d2a_30_flash_fwd_hdim128_bf16_sm80_cu_f3e6f9ee_29134cuda3std3__45__cpo4cendE - _ZN66_INTERNAL_43f44d2a_30_flash_fwd_hdim128_bf16_sm80_cu_f3e6f9ee_29134cuda3std3__419piecewise_constructE)
_ZN66_INTERNAL_43f44d2a_30_flash_fwd_hdim128_bf16_sm80_cu_f3e6f9ee_29134cuda3std3__419piecewise_constructE:
	.zero		1
	.type		_ZN66_INTERNAL_43f44d2a_30_flash_fwd_hdim128_bf16_sm80_cu_f3e6f9ee_29134cuda3std3__45__cpo4cendE,@object
	.size		_ZN66_INTERNAL_43f44d2a_30_flash_fwd_hdim128_bf16_sm80_cu_f3e6f9ee_29134cuda3std3__45__cpo4cendE,(_ZN66_INTERNAL_43f44d2a_30_flash_fwd_hdim128_bf16_sm80_cu_f3e6f9ee_29134cuda3std6ranges3__45__cpo4swapE - _ZN66_INTERNAL_43f44d2a_30_flash_fwd_hdim128_bf16_sm80_cu_f3e6f9ee_29134cuda3std3__45__cpo4cendE)
_ZN66_INTERNAL_43f44d2a_30_flash_fwd_hdim128_bf16_sm80_cu_f3e6f9ee_29134cuda3std3__45__cpo4cendE:
	.zero		1
	.type		_ZN66_INTERNAL_43f44d2a_30_flash_fwd_hdim128_bf16_sm80_cu_f3e6f9ee_29134cuda3std6ranges3__45__cpo4swapE,@object
	.size		_ZN66_INTERNAL_43f44d2a_30_flash_fwd_hdim128_bf16_sm80_cu_f3e6f9ee_29134cuda3std6ranges3__45__cpo4swapE,(.L_7 - _ZN66_INTERNAL_43f44d2a_30_flash_fwd_hdim128_bf16_sm80_cu_f3e6f9ee_29134cuda3std6ranges3__45__cpo4swapE)
_ZN66_INTERNAL_43f44d2a_30_flash_fwd_hdim128_bf16_sm80_cu_f3e6f9ee_29134cuda3std6ranges3__45__cpo4swapE:
	.zero		1
.L_7:


//--------------------- .nv.constant0._ZN7cutlass13device_kernelIN5flash19enable_sm80_to_sm89INS1_16FlashAttnFwdSm80INS1_25CollectiveMainloopFwdSm80ILi8ELi1ELb1EN4cute5tupleIJNS5_1CILi128EEES8_S8_EEELi128ENS_10bfloat16_tEfNS_4arch4Sm80ELb0ELb0ELb0ELb0ELb0ELb0ELb1ELb0EEENS1_21CollectiveEpilogueFwdIS9_NS6_IJNS7_ILi1EEESF_SF_EEESA_SC_Li256ELb0ELb1ELb0ELb0EEENS1_19SingleTileSchedulerILb0ELb0ELb1ELi128EEEEEEEEEvNT_6ParamsE --------------------------
	.section	.nv.constant0._ZN7cutlass13device_kernelIN5flash19enable_sm80_to_sm89INS1_16FlashAttnFwdSm80INS1_25CollectiveMainloopFwdSm80ILi8ELi1ELb1EN4cute5tupleIJNS5_1CILi128EEES8_S8_EEELi128ENS_10bfloat16_tEfNS_4arch4Sm80ELb0ELb0ELb0ELb0ELb0ELb0ELb1ELb0EEENS1_21CollectiveEpilogueFwdIS9_NS6_IJNS7_ILi1EEESF_SF_EEESA_SC_Li256ELb0ELb1ELb0ELb0EEENS1_19SingleTileSchedulerILb0ELb0ELb1ELi128EEEEEEEEEvNT_6ParamsE,"a",@progbits
	.sectionflags	@""
	.align	4
.nv.constant0._ZN7cutlass13device_kernelIN5flash19enable_sm80_to_sm89INS1_16FlashAttnFwdSm80INS1_25CollectiveMainloopFwdSm80ILi8ELi1ELb1EN4cute5tupleIJNS5_1CILi128EEES8_S8_EEELi128ENS_10bfloat16_tEfNS_4arch4Sm80ELb0ELb0ELb0ELb0ELb0ELb0ELb1ELb0EEENS1_21CollectiveEpilogueFwdIS9_NS6_IJNS7_ILi1EEESF_SF_EEESA_SC_Li256ELb0ELb1ELb0ELb0EEENS1_19SingleTileSchedulerILb0ELb0ELb1ELi128EEEEEEEEEvNT_6ParamsE:
	.zero		1944


//--------------------- .nv.constant0._ZN7cutlass13device_kernelIN5flash19enable_sm80_to_sm89INS1_16FlashAttnFwdSm80INS1_25CollectiveMainloopFwdSm80ILi8ELi1ELb1EN4cute5tupleIJNS5_1CILi128EEES8_S8_EEELi128ENS_10bfloat16_tEfNS_4arch4Sm80ELb0ELb0ELb0ELb1ELb0ELb0ELb1ELb0EEENS1_21CollectiveEpilogueFwdIS9_NS6_IJNS7_ILi1EEESF_SF_EEESA_SC_Li256ELb1ELb1ELb0ELb0EEENS1_19SingleTileSchedulerILb1ELb0ELb1ELi128EEEEEEEEEvNT_6ParamsE --------------------------
	.section	.nv.constant0._ZN7cutlass13device_kernelIN5flash19enable_sm80_to_sm89INS1_16FlashAttnFwdSm80INS1_25CollectiveMainloopFwdSm80ILi8ELi1ELb1EN4cute5tupleIJNS5_1CILi128EEES8_S8_EEELi128ENS_10bfloat16_tEfNS_4arch4Sm80ELb0ELb0ELb0ELb1ELb0ELb0ELb1ELb0EEENS1_21CollectiveEpilogueFwdIS9_NS6_IJNS7_ILi1EEESF_SF_EEESA_SC_Li256ELb1ELb1ELb0ELb0EEENS1_19SingleTileSchedulerILb1ELb0ELb1ELi128EEEEEEEEEvNT_6ParamsE,"a",@progbits
	.sectionflags	@""
	.align	4
.nv.constant0._ZN7cutlass13device_kernelIN5flash19enable_sm80_to_sm89INS1_16FlashAttnFwdSm80INS1_25CollectiveMainloopFwdSm80ILi8ELi1ELb1EN4cute5tupleIJNS5_1CILi128EEES8_S8_EEELi128ENS_10bfloat16_tEfNS_4arch4Sm80ELb0ELb0ELb0ELb1ELb0ELb0ELb1ELb0EEENS1_21CollectiveEpilogueFwdIS9_NS6_IJNS7_ILi1EEESF_SF_EEESA_SC_Li256ELb1ELb1ELb0ELb0EEENS1_19SingleTileSchedulerILb1ELb0ELb1ELi128EEEEEEEEEvNT_6ParamsE:
	.zero		1944


//--------------------- .nv.constant0._ZN7cutlass13device_kernelIN5flash19enable_sm80_to_sm89INS1_16FlashAttnFwdSm80INS1_25CollectiveMainloopFwdSm80ILi8ELi1ELb1EN4cute5tupleIJNS5_1CILi128EEES8_S8_EEELi128ENS_10bfloat16_tEfNS_4arch4Sm80ELb0ELb0ELb0ELb1ELb0ELb1ELb1ELb0EEENS1_21CollectiveEpilogueFwdIS9_NS6_IJNS7_ILi1EEESF_SF_EEESA_SC_Li256ELb1ELb1ELb0ELb0EEENS1_19SingleTileSchedulerILb1ELb0ELb1ELi128EEEEEEEEEvNT_6ParamsE --------------------------
	.section	.nv.constant0._ZN7cutlass13device_kernelIN5flash19enable_sm80_to_sm89INS1_16FlashAttnFwdSm80INS1_25CollectiveMainloopFwdSm80ILi8ELi1ELb1EN4cute5tupleIJNS5_1CILi128EEES8_S8_EEELi128ENS_10bfloat16_tEfNS_4arch4Sm80ELb0ELb0ELb0ELb1ELb0ELb1ELb1ELb0EEENS1_21CollectiveEpilogueFwdIS9_NS6_IJNS7_ILi1EEESF_SF_EEESA_SC_Li256ELb1ELb1ELb0ELb0EEENS1_19SingleTileSchedulerILb1ELb0ELb1ELi128EEEEEEEEEvNT_6ParamsE,"a",@progbits
	.sectionflags	@""
	.align	4
.nv.constant0._ZN7cutlass13device_kernelIN5flash19enable_sm80_to_sm89INS1_16FlashAttnFwdSm80INS1_25CollectiveMainloopFwdSm80ILi8ELi1ELb1EN4cute5tupleIJNS5_1CILi128EEES8_S8_EEELi128ENS_10bfloat16_tEfNS_4arch4Sm80ELb0ELb0ELb0ELb1ELb0ELb1ELb1ELb0EEENS1_21CollectiveEpilogueFwdIS9_NS6_IJNS7_ILi1EEESF_SF_EEESA_SC_Li256ELb1ELb1ELb0ELb0EEENS1_19SingleTileSchedulerILb1ELb0ELb1ELi128EEEEEEEEEvNT_6ParamsE:
	.zero		1944


//--------------------- .nv.constant0._ZN7cutlass13device_kernelIN5flash19enable_sm80_to_sm89INS1_16FlashAttnFwdSm80INS1_25CollectiveMainloopFwdSm80ILi8ELi1ELb1EN4cute5tupleIJNS5_1CILi128EEENS7_ILi96EEES8_EEELi128ENS_10bfloat16_tEfNS_4arch4Sm80ELb0ELb1ELb0ELb0ELb0ELb0ELb1ELb0EEENS1_21CollectiveEpilogueFwdINS6_IJS8_S8_S9_EEENS6_IJNS7_ILi1EEESH_SH_EEESB_SD_Li256ELb0ELb1ELb0ELb0EEENS1_19SingleTileSchedulerILb0ELb0ELb1ELi128EEEEEEEEEvNT_6ParamsE --------------------------
	.section	.nv.constant0._ZN7cutlass13device_kernelIN5flash19enable_sm80_to_sm89INS1_16FlashAttnFwdSm80INS1_25CollectiveMainloopFwdSm80ILi8ELi1ELb1EN4cute5tupleIJNS5_1CILi128EEENS7_ILi96EEES8_EEELi128ENS_10bfloat16_tEfNS_4arch4Sm80ELb0ELb1ELb0ELb0ELb0ELb0ELb1ELb0EEENS1_21CollectiveEpilogueFwdINS6_IJS8_S8_S9_EEENS6_IJNS7_ILi1EEESH_SH_EEESB_SD_Li256ELb0ELb1ELb0ELb0EEENS1_19SingleTileSchedulerILb0ELb0ELb1ELi128EEEEEEEEEvNT_6ParamsE,"a",@progbits
	.sectionflags	@""
	.align	4
.nv.constant0._ZN7cutlass13device_kernelIN5flash19enable_sm80_to_sm89INS1_16FlashAttnFwdSm80INS1_25CollectiveMainloopFwdSm80ILi8ELi1ELb1EN4cute5tupleIJNS5_1CILi128EEENS7_ILi96EEES8_EEELi128ENS_10bfloat16_tEfNS_4arch4Sm80ELb0ELb1ELb0ELb0ELb0ELb0ELb1ELb0EEENS1_21CollectiveEpilogueFwdINS6_IJS8_S8_S9_EEENS6_IJNS7_ILi1EEESH_SH_EEESB_SD_Li256ELb0ELb1ELb0ELb0EEENS1_19SingleTileSchedulerILb0ELb0ELb1ELi128EEEEEEEEEvNT_6ParamsE:
	.zero		1944


//--------------------- .nv.constant0._ZN7cutlass13device_kernelIN5flash19enable_sm80_to_sm89INS1_16FlashAttnFwdSm80INS1_25CollectiveMainloopFwdSm80ILi8ELi1ELb1EN4cute5tupleIJNS5_1CILi128EEENS7_ILi96EEES8_EEELi128ENS_10bfloat16_tEfNS_4arch4Sm80ELb0ELb1ELb0ELb1ELb0ELb0ELb1ELb0EEENS1_21CollectiveEpilogueFwdINS6_IJS8_S8_S9_EEENS6_IJNS7_ILi1EEESH_SH_EEESB_SD_Li256ELb1ELb1ELb0ELb0EEENS1_19SingleTileSchedulerILb1ELb0ELb1ELi128EEEEEEEEEvNT_6ParamsE --------------------------
	.section	.nv.constant0._ZN7cutlass13device_kernelIN5flash19enable_sm80_to_sm89INS1_16FlashAttnFwdSm80INS1_25CollectiveMainloopFwdSm80ILi8ELi1ELb1EN4cute5tupleIJNS5_1CILi128EEENS7_ILi96EEES8_EEELi128ENS_10bfloat16_tEfNS_4arch4Sm80ELb0ELb1ELb0ELb1ELb0ELb0ELb1ELb0EEENS1_21CollectiveEpilogueFwdINS6_IJS8_S8_S9_EEENS6_IJNS7_ILi1EEESH_SH_EEESB_SD_Li256ELb1ELb1ELb0ELb0EEENS1_19SingleTileSchedulerILb1ELb0ELb1ELi128EEEEEEEEEvNT_6ParamsE,"a",@progbits
	.sectionflags	@""
	.align	4
.nv.constant0._ZN7cutlass13device_kernelIN5flash19enable_sm80_to_sm89INS1_16FlashAttnFwdSm80INS1_25CollectiveMainloopFwdSm80ILi8ELi1ELb1EN4cute5tupleIJNS5_1CILi128EEENS7_ILi96EEES8_EEELi128ENS_10bfloat16_tEfNS_4arch4Sm80ELb0ELb1ELb0ELb1ELb0ELb0ELb1ELb0EEENS1_21CollectiveEpilogueFwdINS6_IJS8_S8_S9_EEENS6_IJNS7_ILi1EEESH_SH_EEESB_SD_Li256ELb1ELb1ELb0ELb0EEENS1_19SingleTileSchedulerILb1ELb0ELb1ELi128EEEEEEEEEvNT_6ParamsE:
	.zero		1944


//--------------------- .nv.constant0._ZN7cutlass13device_kernelIN5flash19enable_sm80_to_sm89INS1_16FlashAttnFwdSm80INS1_25CollectiveMainloopFwdSm80ILi8ELi1ELb1EN4cute5tupleIJNS5_1CILi128EEENS7_ILi96EEES8_EEELi128ENS_10bfloat16_tEfNS_4arch4Sm80ELb0ELb1ELb0ELb1ELb0ELb1ELb1ELb0EEENS1_21CollectiveEpilogueFwdINS6_IJS8_S8_S9_EEENS6_IJNS7_ILi1EEESH_SH_EEESB_SD_Li256ELb1ELb1ELb0ELb0EEENS1_19SingleTileSchedulerILb1ELb0ELb1ELi128EEEEEEEEEvNT_6ParamsE --------------------------
	.section	.nv.constant0._ZN7cutlass13device_kernelIN5flash19enable_sm80_to_sm89INS1_16FlashAttnFwdSm80INS1_25CollectiveMainloopFwdSm80ILi8ELi1ELb1EN4cute5tupleIJNS5_1CILi128EEENS7_ILi96EEES8_EEELi128ENS_10bfloat16_tEfNS_4arch4Sm80ELb0ELb1ELb0ELb1ELb0ELb1ELb1ELb0EEENS1_21CollectiveEpilogueFwdINS6_IJS8_S8_S9_EEENS6_IJNS7_ILi1EEESH_SH_EEESB_SD_Li256ELb1ELb1ELb0ELb0EEENS1_19SingleTileSchedulerILb1ELb0ELb1ELi128EEEEEEEEEvNT_6ParamsE,"a",@progbits
	.sectionflags	@""
	.align	4
.nv.constant0._ZN7cutlass13device_kernelIN5flash19enable_sm80_to_sm89INS1_16FlashAttnFwdSm80INS1_25CollectiveMainloopFwdSm80ILi8ELi1ELb1EN4cute5tupleIJNS5_1CILi128EEENS7_ILi96EEES8_EEELi128ENS_10bfloat16_tEfNS_4arch4Sm80ELb0ELb1ELb0ELb1ELb0ELb1ELb1ELb0EEENS1_21CollectiveEpilogueFwdINS6_IJS8_S8_S9_EEENS6_IJNS7_ILi1EEESH_SH_EEESB_SD_Li256ELb1ELb1ELb0ELb0EEENS1_19SingleTileSchedulerILb1ELb0ELb1ELi128EEEEEEEEEvNT_6ParamsE:
	.zero		1944


//--------------------- .nv.constant0._ZN7cutlass13device_kernelIN5flash19enable_sm80_to_sm89INS1_16FlashAttnFwdSm80INS1_25CollectiveMainloopFwdSm80ILi8ELi1ELb1EN4cute5tupleIJNS5_1CILi128EEES8_S8_EEELi128ENS_10bfloat16_tEfNS_4arch4Sm80ELb1ELb0ELb0ELb0ELb0ELb0ELb1ELb0EEENS1_21CollectiveEpilogueFwdIS9_NS6_IJNS7_ILi1EEESF_SF_EEESA_SC_Li256ELb0ELb1ELb0ELb0EEENS1_30DynamicPersistentTileSchedulerILi256ELi256ELb0ELb1ELb0EEEEEEEEEvNT_6ParamsE --------------------------
	.section	.nv.constant0._ZN7cutlass13device_kernelIN5flash19enable_sm80_to_sm89INS1_16FlashAttnFwdSm80INS1_25CollectiveMainloopFwdSm80ILi8ELi1ELb1EN4cute5tupleIJNS5_1CILi128EEES8_S8_EEELi128ENS_10bfloat16_tEfNS_4arch4Sm80ELb1ELb0ELb0ELb0ELb0ELb0ELb1ELb0EEENS1_21CollectiveEpilogueFwdIS9_NS6_IJNS7_ILi1EEESF_SF_EEESA_SC_Li256ELb0ELb1ELb0ELb0EEENS1_30DynamicPersistentTileSchedulerILi256ELi256ELb0ELb1ELb0EEEEEEEEEvNT_6ParamsE,"a",@progbits
	.sectionflags	@""
	.align	4
.nv.constant0._ZN7cutlass13device_kernelIN5flash19enable_sm80_to_sm89INS1_16FlashAttnFwdSm80INS1_25CollectiveMainloopFwdSm80ILi8ELi1ELb1EN4cute5tupleIJNS5_1CILi128EEES8_S8_EEELi128ENS_10bfloat16_tEfNS_4arch4Sm80ELb1ELb0ELb0ELb0ELb0ELb0ELb1ELb0EEENS1_21CollectiveEpilogueFwdIS9_NS6_IJNS7_ILi1EEESF_SF_EEESA_SC_Li256ELb0ELb1ELb0ELb0EEENS1_30DynamicPersistentTileSchedulerILi256ELi256ELb0ELb1ELb0EEEEEEEEEvNT_6ParamsE:
	.zero		1960


//--------------------- .nv.constant0._ZN7cutlass13device_kernelIN5flash19enable_sm80_to_sm89INS1_16FlashAttnFwdSm80INS1_25CollectiveMainloopFwdSm80ILi8ELi1ELb1EN4cute5tupleIJNS5_1CILi128EEES8_S8_EEELi128ENS_10bfloat16_tEfNS_4arch4Sm80ELb1ELb0ELb0ELb1ELb0ELb0ELb1ELb0EEENS1_21CollectiveEpilogueFwdIS9_NS6_IJNS7_ILi1EEESF_SF_EEESA_SC_Li256ELb1ELb1ELb0ELb0EEENS1_19SingleTileSchedulerILb1ELb0ELb1ELi128EEEEEEEEEvNT_6ParamsE --------------------------
	.section	.nv.constant0._ZN7cutlass13device_kernelIN5flash19enable_sm80_to_sm89INS1_16FlashAttnFwdSm80INS1_25CollectiveMainloopFwdSm80ILi8ELi1ELb1EN4cute5tupleIJNS5_1CILi128EEES8_S8_EEELi128ENS_10bfloat16_tEfNS_4arch4Sm80ELb1ELb0ELb0ELb1ELb0ELb0ELb1ELb0EEENS1_21CollectiveEpilogueFwdIS9_NS6_IJNS7_ILi1EEESF_SF_EEESA_SC_Li256ELb1ELb1ELb0ELb0EEENS1_19SingleTileSchedulerILb1ELb0ELb1ELi128EEEEEEEEEvNT_6ParamsE,"a",@progbits
	.sectionflags	@""
	.align	4
.nv.constant0._ZN7cutlass13device_kernelIN5flash19enable_sm80_to_sm89INS1_16FlashAttnFwdSm80INS1_25CollectiveMainloopFwdSm80ILi8ELi1ELb1EN4cute5tupleIJNS5_1CILi128EEES8_S8_EEELi128ENS_10bfloat16_tEfNS_4arch4Sm80ELb1ELb0ELb0ELb1ELb0ELb0ELb1ELb0EEENS1_21CollectiveEpilogueFwdIS9_NS6_IJNS7_ILi1EEESF_SF_EEESA_SC_Li256ELb1ELb1ELb0ELb0EEENS1_19SingleTileSchedulerILb1ELb0ELb1ELi128EEEEEEEEEvNT_6ParamsE:
	.zero		1944


//--------------------- .nv.constant0._ZN7cutlass13device_kernelIN5flash19enable_sm80_to_sm89INS1_16FlashAttnFwdSm80INS1_25CollectiveMainloopFwdSm80ILi8ELi1ELb1EN4cute5tupleIJNS5_1CILi128EEES8_S8_EEELi128ENS_10bfloat16_tEfNS_4arch4Sm80ELb1ELb0ELb0ELb1ELb0ELb1ELb1ELb0EEENS1_21CollectiveEpilogueFwdIS9_NS6_IJNS7_ILi1EEESF_SF_EEESA_SC_Li256ELb1ELb1ELb0ELb0EEENS1_19SingleTileSchedulerILb1ELb0ELb1ELi128EEEEEEEEEvNT_6ParamsE --------------------------
	.section	.nv.constant0._ZN7cutlass13device_kernelIN5flash19enable_sm80_to_sm89INS1_16FlashAttnFwdSm80INS1_25CollectiveMainloopFwdSm80ILi8ELi1ELb1EN4cute5tupleIJNS5_1CILi128EEES8_S8_EEELi128ENS_10bfloat16_tEfNS_4arch4Sm80ELb1ELb0ELb0ELb1ELb0ELb1ELb1ELb0EEENS1_21CollectiveEpilogueFwdIS9_NS6_IJNS7_ILi1EEESF_SF_EEESA_SC_Li256ELb1ELb1ELb0ELb0EEENS1_19SingleTileSchedulerILb1ELb0ELb1ELi128EEEEEEEEEvNT_6ParamsE,"a",@progbits
	.sectionflags	@""
	.align	4
.nv.constant0._ZN7cutlass13device_kernelIN5flash19enable_sm80_to_sm89INS1_16FlashAttnFwdSm80INS1_25CollectiveMainloopFwdSm80ILi8ELi1ELb1EN4cute5tupleIJNS5_1CILi128EEES8_S8_EEELi128ENS_10bfloat16_tEfNS_4arch4Sm80ELb1ELb0ELb0ELb1ELb0ELb1ELb1ELb0EEENS1_21CollectiveEpilogueFwdIS9_NS6_IJNS7_ILi1EEESF_SF_EEESA_SC_Li256ELb1ELb1ELb0ELb0EEENS1_19SingleTileSchedulerILb1ELb0ELb1ELi128EEEEEEEEEvNT_6ParamsE:
	.zero		1944


//--------------------- .nv.constant0._ZN7cutlass13device_kernelIN5flash19enable_sm80_to_sm89INS1_16FlashAttnFwdSm80INS1_25CollectiveMainloopFwdSm80ILi4ELi1ELb0EN4cute5tupleIJNS5_1CILi128EEENS7_ILi64EEES8_EEELi128ENS_10bfloat16_tEfNS_4arch4Sm80ELb0ELb0ELb0ELb0ELb0ELb0ELb1ELb0EEENS1_21CollectiveEpilogueFwdINS6_IJS8_S8_S9_EEENS6_IJNS7_ILi1EEESH_SH_EEESB_SD_Li128ELb0ELb1ELb0ELb0EEENS1_19SingleTileSchedulerILb0ELb0ELb1ELi128EEEEEEEEEvNT_6ParamsE --------------------------
	.section	.nv.constant0._ZN7cutlass13device_kernelIN5flash19enable_sm80_to_sm89INS1_16FlashAttnFwdSm80INS1_25CollectiveMainloopFwdSm80ILi4ELi1ELb0EN4cute5tupleIJNS5_1CILi128EEENS7_ILi64EEES8_EEELi128ENS_10bfloat16_tEfNS_4arch4Sm80ELb0ELb0ELb0ELb0ELb0ELb0ELb1ELb0EEENS1_21CollectiveEpilogueFwdINS6_IJS8_S8_S9_EEENS6_IJNS7_ILi1EEESH_SH_EEESB_SD_Li128ELb0ELb1ELb0ELb0EEENS1_19SingleTileSchedulerILb0ELb0ELb1ELi128EEEEEEEEEvNT_6ParamsE,"a",@progbits
	.sectionflags	@""
	.align	4
.nv.constant0._ZN7cutlass13device_kernelIN5flash19enable_sm80_to_sm89INS1_16FlashAttnFwdSm80INS1_25CollectiveMainloopFwdSm80ILi4ELi1ELb0EN4cute5tupleIJNS5_1CILi128EEENS7_ILi64EEES8_EEELi128ENS_10bfloat16_tEfNS_4arch4Sm80ELb0ELb0ELb0ELb0ELb0ELb0ELb1ELb0EEENS1_21CollectiveEpilogueFwdINS6_IJS8_S8_S9_EEENS6_IJNS7_ILi1EEESH_SH_EEESB_SD_Li128ELb0ELb1ELb0ELb0EEENS1_19SingleTileSchedulerILb0ELb0ELb1ELi128EEEEEEEEEvNT_6ParamsE:
	.zero		1944


//--------------------- .nv.constant0._ZN7cutlass13device_kernelIN5flash19enable_sm80_to_sm89INS1_16FlashAttnFwdSm80INS1_25CollectiveMainloopFwdSm80ILi4ELi1ELb0EN4cute5tupleIJNS5_1CILi128EEENS7_ILi64EEES8_EEELi128ENS_10bfloat16_tEfNS_4arch4Sm80ELb0ELb0ELb0ELb1ELb0ELb0ELb1ELb0EEENS1_21CollectiveEpilogueFwdINS6_IJS8_S8_S9_EEENS6_IJNS7_ILi1EEESH_SH_EEESB_SD_Li128ELb1ELb1ELb0ELb0EEENS1_19SingleTileSchedulerILb1ELb0ELb1ELi128EEEEEEEEEvNT_6ParamsE --------------------------
	.section	.nv.constant0._ZN7cutlass13device_kernelIN5flash19enable_sm80_to_sm89INS1_16FlashAttnFwdSm80INS1_25CollectiveMainloopFwdSm80ILi4ELi1ELb0EN4cute5tupleIJNS5_1CILi128EEENS7_ILi64EEES8_EEELi128ENS_10bfloat16_tEfNS_4arch4Sm80ELb0ELb0ELb0ELb1ELb0ELb0ELb1ELb0EEENS1_21CollectiveEpilogueFwdINS6_IJS8_S8_S9_EEENS6_IJNS7_ILi1EEESH_SH_EEESB_SD_Li128ELb1ELb1ELb0ELb0EEENS1_19SingleTileSchedulerILb1ELb0ELb1ELi128EEEEEEEEEvNT_6ParamsE,"a",@progbits
	.sectionflags	@""
	.align	4
.nv.constant0._ZN7cutlass13device_kernelIN5flash19enable_sm80_to_sm89INS1_16FlashAttnFwdSm80INS1_25CollectiveMainloopFwdSm80ILi4ELi1ELb0EN4cute5tupleIJNS5_1CILi128EEENS7_ILi64EEES8_EEELi128ENS_10bfloat16_tEfNS_4arch4Sm80ELb0ELb0ELb0ELb1ELb0ELb0ELb1ELb0EEENS1_21CollectiveEpilogueFwdINS6_IJS8_S8_S9_EEENS6_IJNS7_ILi1EEESH_SH_EEESB_SD_Li128ELb1ELb1ELb0ELb0EEENS1_19SingleTileSchedulerILb1ELb0ELb1ELi128EEEEEEEEEvNT_6ParamsE:
	.zero		1944


//--------------------- .nv.constant0._ZN7cutlass13device_kernelIN5flash19enable_sm80_to_sm89INS1_16FlashAttnFwdSm80INS1_25CollectiveMainloopFwdSm80ILi4ELi1ELb0EN4cute5tupleIJNS5_1CILi128EEENS7_ILi64EEES8_EEELi128ENS_10bfloat16_tEfNS_4arch4Sm80ELb0ELb0ELb0ELb1ELb0ELb1ELb1ELb0EEENS1_21CollectiveEpilogueFwdINS6_IJS8_S8_S9_EEENS6_IJNS7_ILi1EEESH_SH_EEESB_SD_Li128ELb1ELb1ELb0ELb0EEENS1_19SingleTileSchedulerILb1ELb0ELb1ELi128EEEEEEEEEvNT_6ParamsE --------------------------
	.section	.nv.constant0._ZN7cutlass13device_kernelIN5flash19enable_sm80_to_sm89INS1_16FlashAttnFwdSm80INS1_25CollectiveMainloopFwdSm80ILi4ELi1ELb0EN4cute5tupleIJNS5_1CILi128EEENS7_ILi64EEES8_EEELi128ENS_10bfloat16_tEfNS_4arch4Sm80ELb0ELb0ELb0ELb1ELb0ELb1ELb1ELb0EEENS1_21CollectiveEpilogueFwdINS6_IJS8_S8_S9_EEENS6_IJNS7_ILi1EEESH_SH_EEESB_SD_Li128ELb1ELb1ELb0ELb0EEENS1_19SingleTileSchedulerILb1ELb0ELb1ELi128EEEEEEEEEvNT_6ParamsE,"a",@progbits
	.sectionflags	@""
	.align	4
.nv.constant0._ZN7cutlass13device_kernelIN5flash19enable_sm80_to_sm89INS1_16FlashAttnFwdSm80INS1_25CollectiveMainloopFwdSm80ILi4ELi1ELb0EN4cute5tupleIJNS5_1CILi128EEENS7_ILi64EEES8_EEELi128ENS_10bfloat16_tEfNS_4arch4Sm80ELb0ELb0ELb0ELb1ELb0ELb1ELb1ELb0EEENS1_21CollectiveEpilogueFwdINS6_IJS8_S8_S9_EEENS6_IJNS7_ILi1EEESH_SH_EEESB_SD_Li128ELb1ELb1ELb0ELb0EEENS1_19SingleTileSchedulerILb1ELb0ELb1ELi128EEEEEEEEEvNT_6ParamsE:
	.zero		1944


//--------------------- .nv.constant0._ZN7cutlass13device_kernelIN5flash19enable_sm80_to_sm89INS1_16FlashAttnFwdSm80INS1_25CollectiveMainloopFwdSm80ILi4ELi1ELb0EN4cute5tupleIJNS5_1CILi128EEENS7_ILi48EEES8_EEELi128ENS_10bfloat16_tEfNS_4arch4Sm80ELb0ELb1ELb0ELb0ELb0ELb0ELb1ELb0EEENS1_21CollectiveEpilogueFwdINS6_IJS8_S8_S9_EEENS6_IJNS7_ILi1EEESH_SH_EEESB_SD_Li128ELb0ELb1ELb0ELb0EEENS1_19SingleTileSchedulerILb0ELb0ELb1ELi128EEEEEEEEEvNT_6ParamsE --------------------------
	.section	.nv.constant0._ZN7cutlass13device_kernelIN5flash19enable_sm80_to_sm89INS1_16FlashAttnFwdSm80INS1_25CollectiveMainloopFwdSm80ILi4ELi1ELb0EN4cute5tupleIJNS5_1CILi128EEENS7_ILi48EEES8_EEELi128ENS_10bfloat16_tEfNS_4arch4Sm80ELb0ELb1ELb0ELb0ELb0ELb0ELb1ELb0EEENS1_21CollectiveEpilogueFwdINS6_IJS8_S8_S9_EEENS6_IJNS7_ILi1EEESH_SH_EEESB_SD_Li128ELb0ELb1ELb0ELb0EEENS1_19SingleTileSchedulerILb0ELb0ELb1ELi128EEEEEEEEEvNT_6ParamsE,"a",@progbits
	.sectionflags	@""
	.align	4
.nv.constant0._ZN7cutlass13device_kernelIN5flash19enable_sm80_to_sm89INS1_16FlashAttnFwdSm80INS1_25CollectiveMainloopFwdSm80ILi4ELi1ELb0EN4cute5tupleIJNS5_1CILi128EEENS7_ILi48EEES8_EEELi128ENS_10bfloat16_tEfNS_4arch4Sm80ELb0ELb1ELb0ELb0ELb0ELb0ELb1ELb0EEENS1_21CollectiveEpilogueFwdINS6_IJS8_S8_S9_EEENS6_IJNS7_ILi1EEESH_SH_EEESB_SD_Li128ELb0ELb1ELb0ELb0EEENS1_19SingleTileSchedulerILb0ELb0ELb1ELi128EEEEEEEEEvNT_6ParamsE:
	.zero		1944


//--------------------- .nv.constant0._ZN7cutlass13device_kernelIN5flash19enable_sm80_to_sm89INS1_16FlashAttnFwdSm80INS1_25CollectiveMainloopFwdSm80ILi4ELi1ELb0EN4cute5tupleIJNS5_1CILi128EEENS7_ILi48EEES8_EEELi128ENS_10bfloat16_tEfNS_4arch4Sm80ELb0ELb1ELb0ELb1ELb0ELb0ELb1ELb0EEENS1_21CollectiveEpilogueFwdINS6_IJS8_S8_S9_EEENS6_IJNS7_ILi1EEESH_SH_EEESB_SD_Li128ELb1ELb1ELb0ELb0EEENS1_19SingleTileSchedulerILb1ELb0ELb1ELi128EEEEEEEEEvNT_6ParamsE --------------------------
	.section	.nv.constant0._ZN7cutlass13device_kernelIN5flash19enable_sm80_to_sm89INS1_16FlashAttnFwdSm80INS1_25CollectiveMainloopFwdSm80ILi4ELi1ELb0EN4cute5tupleIJNS5_1CILi128EEENS7_ILi48EEES8_EEELi128ENS_10bfloat16_tEfNS_4arch4Sm80ELb0ELb1ELb0ELb1ELb0ELb0ELb1ELb0EEENS1_21CollectiveEpilogueFwdINS6_IJS8_S8_S9_EEENS6_IJNS7_ILi1EEESH_SH_EEESB_SD_Li128ELb1ELb1ELb0ELb0EEENS1_19SingleTileSchedulerILb1ELb0ELb1ELi128EEEEEEEEEvNT_6ParamsE,"a",@progbits
	.sectionflags	@""
	.align	4
.nv.constant0._ZN7cutlass13device_kernelIN5flash19enable_sm80_to_sm89INS1_16FlashAttnFwdSm80INS1_25CollectiveMainloopFwdSm80ILi4ELi1ELb0EN4cute5tupleIJNS5_1CILi128EEENS7_ILi48EEES8_EEELi128ENS_10bfloat16_tEfNS_4arch4Sm80ELb0ELb1ELb0ELb1ELb0ELb0ELb1ELb0EEENS1_21CollectiveEpilogueFwdINS6_IJS8_S8_S9_EEENS6_IJNS7_ILi1EEESH_SH_EEESB_SD_Li128ELb1ELb1ELb0ELb0EEENS1_19SingleTileSchedulerILb1ELb0ELb1ELi128EEEEEEEEEvNT_6ParamsE:
	.zero		1944


//--------------------- .nv.constant0._ZN7cutlass13device_kernelIN5flash19enable_sm80_to_sm89INS1_16FlashAttnFwdSm80INS1_25CollectiveMainloopFwdSm80ILi4ELi1ELb0EN4cute5tupleIJNS5_1CILi128EEENS7_ILi48EEES8_EEELi128ENS_10bfloat16_tEfNS_4arch4Sm80ELb0ELb1ELb0ELb1ELb0ELb1ELb1ELb0EEENS1_21CollectiveEpilogueFwdINS6_IJS8_S8_S9_EEENS6_IJNS7_ILi1EEESH_SH_EEESB_SD_Li128ELb1ELb1ELb0ELb0EEENS1_19SingleTileSchedulerILb1ELb0ELb1ELi128EEEEEEEEEvNT_6ParamsE --------------------------
	.section	.nv.constant0._ZN7cutlass13device_kernelIN5flash19enable_sm80_to_sm89INS1_16FlashAttnFwdSm80INS1_25CollectiveMainloopFwdSm80ILi4ELi1ELb0EN4cute5tupleIJNS5_1CILi128EEENS7_ILi48EEES8_EEELi128ENS_10bfloat16_tEfNS_4arch4Sm80ELb0ELb1ELb0ELb1ELb0ELb1ELb1ELb0EEENS1_21CollectiveEpilogueFwdINS6_IJS8_S8_S9_EEENS6_IJNS7_ILi1EEESH_SH_EEESB_SD_Li128ELb1ELb1ELb0ELb0EEENS1_19SingleTileSchedulerILb1ELb0ELb1ELi128EEEEEEEEEvNT_6ParamsE,"a",@progbits
	.sectionflags	@""
	.align	4
.nv.constant0._ZN7cutlass13device_kernelIN5flash19enable_sm80_to_sm89INS1_16FlashAttnFwdSm80INS1_25CollectiveMainloopFwdSm80ILi4ELi1ELb0EN4cute5tupleIJNS5_1CILi128EEENS7_ILi48EEES8_EEELi128ENS_10bfloat16_tEfNS_4arch4Sm80ELb0ELb1ELb0ELb1ELb0ELb1ELb1ELb0EEENS1_21CollectiveEpilogueFwdINS6_IJS8_S8_S9_EEENS6_IJNS7_ILi1EEESH_SH_EEESB_SD_Li128ELb1ELb1ELb0ELb0EEENS1_19SingleTileSchedulerILb1ELb0ELb1ELi128EEEEEEEEEvNT_6ParamsE:
	.zero		1944


//--------------------- .nv.constant0._ZN7cutlass13device_kernelIN5flash19enable_sm80_to_sm89INS1_16FlashAttnFwdSm80INS1_25CollectiveMainloopFwdSm80ILi4ELi1ELb0EN4cute5tupleIJNS5_1CILi128EEENS7_ILi64EEES8_EEELi128ENS_10bfloat16_tEfNS_4arch4Sm80ELb1ELb0ELb0ELb0ELb0ELb0ELb1ELb0EEENS1_21CollectiveEpilogueFwdINS6_IJS8_S8_S9_EEENS6_IJNS7_ILi1EEESH_SH_EEESB_SD_Li128ELb0ELb1ELb0ELb0EEENS1_30DynamicPersistentTileSchedulerILi128ELi128ELb0ELb1ELb0EEEEEEEEEvNT_6ParamsE --------------------------
	.section	.nv.constant0._ZN7cutlass13device_kernelIN5flash19enable_sm80_to_sm89INS1_16FlashAttnFwdSm80INS1_25CollectiveMainloopFwdSm80ILi4ELi1ELb0EN4cute5tupleIJNS5_1CILi128EEENS7_ILi64EEES8_EEELi128ENS_10bfloat16_tEfNS_4arch4Sm80ELb1ELb0ELb0ELb0ELb0ELb0ELb1ELb0EEENS1_21CollectiveEpilogueFwdINS6_IJS8_S8_S9_EEENS6_IJNS7_ILi1EEESH_SH_EEESB_SD_Li128ELb0ELb1ELb0ELb0EEENS1_30DynamicPersistentTileSchedulerILi128ELi128ELb0ELb1ELb0EEEEEEEEEvNT_6ParamsE,"a",@progbits
	.sectionflags	@""
	.align	4
.nv.constant0._ZN7cutlass13device_kernelIN5flash19enable_sm80_to_sm89INS1_16FlashAttnFwdSm80INS1_25CollectiveMainloopFwdSm80ILi4ELi1ELb0EN4cute5tupleIJNS5_1CILi128EEENS7_ILi64EEES8_EEELi128ENS_10bfloat16_tEfNS_4arch4Sm80ELb1ELb0ELb0ELb0ELb0ELb0ELb1ELb0EEENS1_21CollectiveEpilogueFwdINS6_IJS8_S8_S9_EEENS6_IJNS7_ILi1EEESH_SH_EEESB_SD_Li128ELb0ELb1ELb0ELb0EEENS1_30DynamicPersistentTileSchedulerILi128ELi128ELb0ELb1ELb0EEEEEEEEEvNT_6ParamsE:
	.zero		1960


//--------------------- .nv.constant0._ZN7cutlass13device_kernelIN5flash19enable_sm80_to_sm89INS1_16FlashAttnFwdSm80INS1_25CollectiveMainloopFwdSm80ILi4ELi1ELb0EN4cute5tupleIJNS5_1CILi128EEENS7_ILi64EEES8_EEELi128ENS_10bfloat16_tEfNS_4arch4Sm80ELb1ELb0ELb0ELb1ELb0ELb0ELb1ELb0EEENS1_21CollectiveEpilogueFwdINS6_IJS8_S8_S9_EEENS6_IJNS7_ILi1EEESH_SH_EEESB_SD_Li128ELb1ELb1ELb0ELb0EEENS1_19SingleTileSchedulerILb1ELb0ELb1ELi128EEEEEEEEEvNT_6ParamsE --------------------------
	.section	.nv.constant0._ZN7cutlass13device_kernelIN5flash19enable_sm80_to_sm89INS1_16FlashAttnFwdSm80INS1_25CollectiveMainloopFwdSm80ILi4ELi1ELb0EN4cute5tupleIJNS5_1CILi128EEENS7_ILi64EEES8_EEELi128ENS_10bfloat16_tEfNS_4arch4Sm80ELb1ELb0ELb0ELb1ELb0ELb0ELb1ELb0EEENS1_21CollectiveEpilogueFwdINS6_IJS8_S8_S9_EEENS6_IJNS7_ILi1EEESH_SH_EEESB_SD_Li128ELb1ELb1ELb0ELb0EEENS1_19SingleTileSchedulerILb1ELb0ELb1ELi128EEEEEEEEEvNT_6ParamsE,"a",@progbits
	.sectionflags	@""
	.align	4
.nv.constant0._ZN7cutlass13device_kernelIN5flash19enable_sm80_to_sm89INS1_16FlashAttnFwdSm80INS1_25CollectiveMainloopFwdSm80ILi4ELi1ELb0EN4cute5tupleIJNS5_1CILi128EEENS7_ILi64EEES8_EEELi128ENS_10bfloat16_tEfNS_4arch4Sm80ELb1ELb0ELb0ELb1ELb0ELb0ELb1ELb0EEENS1_21CollectiveEpilogueFwdINS6_IJS8_S8_S9_EEENS6_IJNS7_ILi1EEESH_SH_EEESB_SD_Li128ELb1ELb1ELb0ELb0EEENS1_19SingleTileSchedulerILb1ELb0ELb1ELi128EEEEEEEEEvNT_6ParamsE:
	.zero		1944


//--------------------- .nv.constant0._ZN7cutlass13device_kernelIN5flash19enable_sm80_to_sm89INS1_16FlashAttnFwdSm80INS1_25CollectiveMainloopFwdSm80ILi4ELi1ELb0EN4cute5tupleIJNS5_1CILi128EEENS7_ILi64EEES8_EEELi128ENS_10bfloat16_tEfNS_4arch4Sm80ELb1ELb0ELb0ELb1ELb0ELb1ELb1ELb0EEENS1_21CollectiveEpilogueFwdINS6_IJS8_S8_S9_EEENS6_IJNS7_ILi1EEESH_SH_EEESB_SD_Li128ELb1ELb1ELb0ELb0EEENS1_19SingleTileSchedulerILb1ELb0ELb1ELi128EEEEEEEEEvNT_6ParamsE --------------------------
	.section	.nv.constant0._ZN7cutlass13device_kernelIN5flash19enable_sm80_to_sm89INS1_16FlashAttnFwdSm80INS1_25CollectiveMainloopFwdSm80ILi4ELi1ELb0EN4cute5tupleIJNS5_1CILi128EEENS7_ILi64EEES8_EEELi128ENS_10bfloat16_tEfNS_4arch4Sm80ELb1ELb0ELb0ELb1ELb0ELb1ELb1ELb0EEENS1_21CollectiveEpilogueFwdINS6_IJS8_S8_S9_EEENS6_IJNS7_ILi1EEESH_SH_EEESB_SD_Li128ELb1ELb1ELb0ELb0EEENS1_19SingleTileSchedulerILb1ELb0ELb1ELi128EEEEEEEEEvNT_6ParamsE,"a",@progbits
	.sectionflags	@""
	.align	4
.nv.constant0._ZN7cutlass13device_kernelIN5flash19enable_sm80_to_sm89INS1_16FlashAttnFwdSm80INS1_25CollectiveMainloopFwdSm80ILi4ELi1ELb0EN4cute5tupleIJNS5_1CILi128EEENS7_ILi64EEES8_EEELi128ENS_10bfloat16_tEfNS_4arch4Sm80ELb1ELb0ELb0ELb1ELb0ELb1ELb1ELb0EEENS1_21CollectiveEpilogueFwdINS6_IJS8_S8_S9_EEENS6_IJNS7_ILi1EEESH_SH_EEESB_SD_Li128ELb1ELb1ELb0ELb0EEENS1_19SingleTileSchedulerILb1ELb0ELb1ELi128EEEEEEEEEvNT_6ParamsE:
	.zero		1944


//--------------------- SYMBOLS --------------------------

	.type		.nv.reservedSmem.offset0,@object
	.size		.nv.reservedSmem.offset0,0x4
